// auto-generated by cutlass_sweep.gemm — config: {"arch": "sm_90", "cluster_m": 1, "cluster_n": 1, "dtype": "int8", "dtype_b": "int8", "layout": "nt", "stages": 0, "tile_k": 32, "tile_m": 512, "tile_n": 16}
#include "cutlass/cutlass.h"
#include "cutlass/gemm/collective/collective_builder.hpp"
#include "cutlass/gemm/device/gemm_universal_adapter.h"
#include "cutlass/gemm/kernel/gemm_universal.hpp"
#include "cutlass/epilogue/collective/collective_builder.hpp"

using ElemA = int8_t;
using ElemB = int8_t;
using ElemCD = int8_t;
using Acc  = int32_t;
using TileShape    = cute::Shape<cute::_512, cute::_16, cute::_32>;
using ClusterShape = cute::Shape<cute::_1, cute::_1, cute::_1>;

using CollectiveEpilogue = typename cutlass::epilogue::collective::CollectiveBuilder<
    cutlass::arch::Sm90, cutlass::arch::OpClassTensorOp,
    TileShape, ClusterShape,
    cutlass::epilogue::collective::EpilogueTileAuto,
    Acc, Acc,
    ElemCD, cutlass::layout::RowMajor, 128 / cutlass::sizeof_bits<ElemCD>::value,
    ElemCD, cutlass::layout::RowMajor, 128 / cutlass::sizeof_bits<ElemCD>::value,
    cutlass::epilogue::collective::EpilogueScheduleAuto
  >::CollectiveOp;

using CollectiveMainloop = typename cutlass::gemm::collective::CollectiveBuilder<
    cutlass::arch::Sm90, cutlass::arch::OpClassTensorOp,
    ElemA, cutlass::layout::RowMajor, 128 / cutlass::sizeof_bits<ElemA>::value,
    ElemB, cutlass::layout::ColumnMajor, 128 / cutlass::sizeof_bits<ElemB>::value,
    Acc,
    TileShape, ClusterShape,
    cutlass::gemm::collective::StageCountAutoCarveout<static_cast<int>(sizeof(typename CollectiveEpilogue::SharedStorage))>,
    cutlass::gemm::collective::KernelScheduleAuto
  >::CollectiveOp;

using GemmKernel = cutlass::gemm::kernel::GemmUniversal<
    cute::Shape<int,int,int,int>,
    CollectiveMainloop,
    CollectiveEpilogue
>;
using Gemm = cutlass::gemm::device::GemmUniversalAdapter<GemmKernel>;

// Force the device kernel symbol into the cubin without needing a host main.
auto* _anchor = &cutlass::device_kernel<GemmKernel>;


// ===== COMPILED SASS (sm_90a) =====

	.target	sm_90a

	.elftype	@"ET_EXEC"


//--------------------- .note.nv.tkinfo           --------------------------
	.section	.note.nv.tkinfo,"",@"SHT_NOTE"
	.sectionflags	@"SHF_NOTE_NV_TKINFO"
	.tkinfo
        /*0018*/ 	.word	0x00000002
        /*0030*/ 	.string	""
        /*0030*/ 	.string	"ptxas"
        /*0030*/ 	.string	"Cuda compilation tools, release 13.0, V13.0.88"
        /*0030*/ 	.string	"Build cuda_13.0.r13.0/compiler.36424714_0"
        /*0030*/ 	.string	"-arch sm_90a -m 64 "



//--------------------- .note.nv.cuinfo           --------------------------
	.section	.note.nv.cuinfo,"",@"SHT_NOTE"
	.sectionflags	@"SHF_NOTE_NV_CUINFO"
        /*0018*/ 	.short	0x0002
        /*001a*/ 	.short	0x005a
        /*001c*/ 	.short	0x0082
	.zero		2


//--------------------- .nv.info                  --------------------------
	.section	.nv.info,"",@"SHT_CUDA_INFO"
	.align	4


	//----- nvinfo : EIATTR_REGCOUNT
	.align		4
        /*0000*/ 	.byte	0x04, 0x2f
        /*0002*/ 	.short	(.L_15 - .L_14)
	.align		4
.L_14:
        /*0004*/ 	.word	index@(_ZN7cutlass13device_kernelINS_4gemm6kernel13GemmUniversalIN4cute5tupleIJiiiiEEENS1_10collective13CollectiveMmaINS1_34MainloopSm90TmaGmmaWarpSpecializedILi13ENS5_IJNS4_1CILi1EEESB_SB_EEENS1_35KernelTmaWarpSpecializedCooperativeEEENS5_IJNSA_ILi512EEENSA_ILi16EEENSA_ILi32EEEEEEaNS5_IJlSB_lEEEaSJ_NS4_8TiledMMAINS4_8MMA_AtomIJNS4_4SM904GMMA26MMA_64x16x32_S32S8S8_SS_TNEEEENS4_6LayoutINS5_IJNSA_ILi2EEESB_SB_EEENS5_IJSB_NSA_ILi0EEEST_EEEEENS5_IJNS4_10UnderscoreESW_SW_EEEEENS4_13SM90_TMA_LOADENS4_14ComposedLayoutINS4_7SwizzleILi1ELi4ELi3EEENS4_18smem_ptr_flag_bitsILi8EEENSQ_INS5_IJNSA_ILi8EEESH_EEENS5_IJSH_SB_EEEEEEEvNS4_8identityESZ_S19_vS1A_EENS_8epilogue10collective6detail29Sm90TmaWarpSpecializedAdapterINS1D_15DefaultEpilogueIaSJ_SJ_NS1C_6thread17LinearCombinationIaLi1EiiLNS1H_9ScaleType4KindE0ELNS_15FloatRoundStyleE2EaEENS1_15EpilogueDefaultEEEEEvvEEEEvNT_6ParamsE)
        /*0008*/ 	.word	0x000000a8


	//----- nvinfo : EIATTR_FRAME_SIZE
	.align		4
.L_15:
        /*000c*/ 	.byte	0x04, 0x11
        /*000e*/ 	.short	(.L_17 - .L_16)
	.align		4
.L_16:
        /*0010*/ 	.word	index@(_ZN7cutlass13device_kernelINS_4gemm6kernel13GemmUniversalIN4cute5tupleIJiiiiEEENS1_10collective13CollectiveMmaINS1_34MainloopSm90TmaGmmaWarpSpecializedILi13ENS5_IJNS4_1CILi1EEESB_SB_EEENS1_35KernelTmaWarpSpecializedCooperativeEEENS5_IJNSA_ILi512EEENSA_ILi16EEENSA_ILi32EEEEEEaNS5_IJlSB_lEEEaSJ_NS4_8TiledMMAINS4_8MMA_AtomIJNS4_4SM904GMMA26MMA_64x16x32_S32S8S8_SS_TNEEEENS4_6LayoutINS5_IJNSA_ILi2EEESB_SB_EEENS5_IJSB_NSA_ILi0EEEST_EEEEENS5_IJNS4_10UnderscoreESW_SW_EEEEENS4_13SM90_TMA_LOADENS4_14ComposedLayoutINS4_7SwizzleILi1ELi4ELi3EEENS4_18smem_ptr_flag_bitsILi8EEENSQ_INS5_IJNSA_ILi8EEESH_EEENS5_IJSH_SB_EEEEEEEvNS4_8identityESZ_S19_vS1A_EENS_8epilogue10collective6detail29Sm90TmaWarpSpecializedAdapterINS1D_15DefaultEpilogueIaSJ_SJ_NS1C_6thread17LinearCombinationIaLi1EiiLNS1H_9ScaleType4KindE0ELNS_15FloatRoundStyleE2EaEENS1_15EpilogueDefaultEEEEEvvEEEEvNT_6ParamsE)
        /*0014*/ 	.word	0x00000000


	//----- nvinfo : EIATTR_MIN_STACK_SIZE
	.align		4
.L_17:
        /*0018*/ 	.byte	0x04, 0x12
        /*001a*/ 	.short	(.L_19 - .L_18)
	.align		4
.L_18:
        /*001c*/ 	.word	index@(_ZN7cutlass13device_kernelINS_4gemm6kernel13GemmUniversalIN4cute5tupleIJiiiiEEENS1_10collective13CollectiveMmaINS1_34MainloopSm90TmaGmmaWarpSpecializedILi13ENS5_IJNS4_1CILi1EEESB_SB_EEENS1_35KernelTmaWarpSpecializedCooperativeEEENS5_IJNSA_ILi512EEENSA_ILi16EEENSA_ILi32EEEEEEaNS5_IJlSB_lEEEaSJ_NS4_8TiledMMAINS4_8MMA_AtomIJNS4_4SM904GMMA26MMA_64x16x32_S32S8S8_SS_TNEEEENS4_6LayoutINS5_IJNSA_ILi2EEESB_SB_EEENS5_IJSB_NSA_ILi0EEEST_EEEEENS5_IJNS4_10UnderscoreESW_SW_EEEEENS4_13SM90_TMA_LOADENS4_14ComposedLayoutINS4_7SwizzleILi1ELi4ELi3EEENS4_18smem_ptr_flag_bitsILi8EEENSQ_INS5_IJNSA_ILi8EEESH_EEENS5_IJSH_SB_EEEEEEEvNS4_8identityESZ_S19_vS1A_EENS_8epilogue10collective6detail29Sm90TmaWarpSpecializedAdapterINS1D_15DefaultEpilogueIaSJ_SJ_NS1C_6thread17LinearCombinationIaLi1EiiLNS1H_9ScaleType4KindE0ELNS_15FloatRoundStyleE2EaEENS1_15EpilogueDefaultEEEEEvvEEEEvNT_6ParamsE)
        /*0020*/ 	.word	0x00000000
.L_19:


//--------------------- .nv.compat                --------------------------
	.section	.nv.compat,"",@"SHT_CUDA_COMPAT_INFO"
	.align	4
        /*0000*/ 	.byte	0x02, 0x09, 0x01, 0x00, 0x02, 0x02, 0x04, 0x00, 0x02, 0x05, 0x05, 0x00, 0x03, 0x07, 0x01, 0x01
        /*0010*/ 	.byte	0x02, 0x03, 0x01, 0x00, 0x02, 0x06, 0x01, 0x00, 0x04, 0x0b, 0x08, 0x00, 0x00, 0x00, 0x00, 0x00
        /*0020*/ 	.byte	0x00, 0x00, 0x00, 0x00


//--------------------- .nv.info._ZN7cutlass13device_kernelINS_4gemm6kernel13GemmUniversalIN4cute5tupleIJiiiiEEENS1_10collective13CollectiveMmaINS1_34MainloopSm90TmaGmmaWarpSpecializedILi13ENS5_IJNS4_1CILi1EEESB_SB_EEENS1_35KernelTmaWarpSpecializedCooperativeEEENS5_IJNSA_ILi512EEENSA_ILi16EEENSA_ILi32EEEEEEaNS5_IJlSB_lEEEaSJ_NS4_8TiledMMAINS4_8MMA_AtomIJNS4_4SM904GMMA26MMA_64x16x32_S32S8S8_SS_TNEEEENS4_6LayoutINS5_IJNSA_ILi2EEESB_SB_EEENS5_IJSB_NSA_ILi0EEEST_EEEEENS5_IJNS4_10UnderscoreESW_SW_EEEEENS4_13SM90_TMA_LOADENS4_14ComposedLayoutINS4_7SwizzleILi1ELi4ELi3EEENS4_18smem_ptr_flag_bitsILi8EEENSQ_INS5_IJNSA_ILi8EEESH_EEENS5_IJSH_SB_EEEEEEEvNS4_8identityESZ_S19_vS1A_EENS_8epilogue10collective6detail29Sm90TmaWarpSpecializedAdapterINS1D_15DefaultEpilogueIaSJ_SJ_NS1C_6thread17LinearCombinationIaLi1EiiLNS1H_9ScaleType4KindE0ELNS_15FloatRoundStyleE2EaEENS1_15EpilogueDefaultEEEEEvvEEEEvNT_6ParamsE --------------------------
	.section	.nv.info._ZN7cutlass13device_kernelINS_4gemm6kernel13GemmUniversalIN4cute5tupleIJiiiiEEENS1_10collective13CollectiveMmaINS1_34MainloopSm90TmaGmmaWarpSpecializedILi13ENS5_IJNS4_1CILi1EEESB_SB_EEENS1_35KernelTmaWarpSpecializedCooperativeEEENS5_IJNSA_ILi512EEENSA_ILi16EEENSA_ILi32EEEEEEaNS5_IJlSB_lEEEaSJ_NS4_8TiledMMAINS4_8MMA_AtomIJNS4_4SM904GMMA26MMA_64x16x32_S32S8S8_SS_TNEEEENS4_6LayoutINS5_IJNSA_ILi2EEESB_SB_EEENS5_IJSB_NSA_ILi0EEEST_EEEEENS5_IJNS4_10UnderscoreESW_SW_EEEEENS4_13SM90_TMA_LOADENS4_14ComposedLayoutINS4_7SwizzleILi1ELi4ELi3EEENS4_18smem_ptr_flag_bitsILi8EEENSQ_INS5_IJNSA_ILi8EEESH_EEENS5_IJSH_SB_EEEEEEEvNS4_8identityESZ_S19_vS1A_EENS_8epilogue10collective6detail29Sm90TmaWarpSpecializedAdapterINS1D_15DefaultEpilogueIaSJ_SJ_NS1C_6thread17LinearCombinationIaLi1EiiLNS1H_9ScaleType4KindE0ELNS_15FloatRoundStyleE2EaEENS1_15EpilogueDefaultEEEEEvvEEEEvNT_6ParamsE,"",@"SHT_CUDA_INFO"
	.sectionflags	@""
	.align	4


	//----- nvinfo : EIATTR_CUDA_API_VERSION
	.align		4
        /*0000*/ 	.byte	0x04, 0x37
        /*0002*/ 	.short	(.L_21 - .L_20)
.L_20:
        /*0004*/ 	.word	0x00000082


	//----- nvinfo : EIATTR_KPARAM_INFO
	.align		4
.L_21:
        /*0008*/ 	.byte	0x04, 0x17
        /*000a*/ 	.short	(.L_23 - .L_22)
.L_22:
        /*000c*/ 	.word	0x00000000
        /*0010*/ 	.short	0x0000
        /*0012*/ 	.short	0x0070
        /*0014*/ 	.byte	0x00, 0xf0, 0x01, 0x10


	//----- nvinfo : EIATTR_SPARSE_MMA_MASK
	.align		4
.L_23:
        /*0018*/ 	.byte	0x03, 0x50
        /*001a*/ 	.short	0x0000


	//----- nvinfo : EIATTR_MAXREG_COUNT
	.align		4
        /*001c*/ 	.byte	0x03, 0x1b
        /*001e*/ 	.short	0x00a8


	//----- nvinfo : EIATTR_NUM_BARRIERS
	.align		4
        /*0020*/ 	.byte	0x02, 0x4c
        /*0022*/ 	.byte	0x01
	.zero		1


	//----- nvinfo : EIATTR_EXTERNS
	.align		4
        /*0024*/ 	.byte	0x04, 0x0f
        /*0026*/ 	.short	(.L_25 - .L_24)


	//   ....[0]....
	.align		4
.L_24:
        /*0028*/ 	.word	index@(__assertfail)


	//----- nvinfo : EIATTR_MERCURY_ISA_VERSION
	.align		4
.L_25:
        /*002c*/ 	.byte	0x03, 0x5f
        /*002e*/ 	.short	0x0101


	//----- nvinfo : EIATTR_INT_WARP_WIDE_INSTR_OFFSETS
	.align		4
        /*0030*/ 	.byte	0x04, 0x31
        /*0032*/ 	.short	(.L_27 - .L_26)


	//   ....[0]....
.L_26:
        /*0034*/ 	.word	0x00000500


	//   ....[1]....
        /*0038*/ 	.word	0x00000530


	//   ....[2]....
        /*003c*/ 	.word	0x00000610


	//----- nvinfo : EIATTR_COOP_GROUP_MASK_REGIDS
	.align		4
.L_27:
        /*0040*/ 	.byte	0x04, 0x29
        /*0042*/ 	.short	(.L_29 - .L_28)


	//   ....[0]....
.L_28:
        /*0044*/ 	.word	0xffffffff


	//   ....[1]....
        /*0048*/ 	.word	0xffffffff


	//   ....[2]....
        /*004c*/ 	.word	0xffffffff


	//   ....[3]....
        /*0050*/ 	.word	0xffffffff


	//   ....[4]....
        /*0054*/ 	.word	0xffffffff


	//----- nvinfo : EIATTR_COOP_GROUP_INSTR_OFFSETS
	.align		4
.L_29:
        /*0058*/ 	.byte	0x04, 0x28
        /*005a*/ 	.short	(.L_31 - .L_30)


	//   ....[0]....
.L_30:
        /*005c*/ 	.word	0x00000060


	//   ....[1]....
        /*0060*/ 	.word	0x00000070


	//   ....[2]....
        /*0064*/ 	.word	0x00000130


	//   ....[3]....
        /*0068*/ 	.word	0x00000410


	//   ....[4]....
        /*006c*/ 	.word	0x000010e0


	//----- nvinfo : EIATTR_REG_RECONFIG
	.align		4
.L_31:
        /*0070*/ 	.byte	0x01, 0x54
	.zero		2


	//----- nvinfo : EIATTR_SYSCALL_OFFSETS
	.align		4
        /*0074*/ 	.byte	0x04, 0x46
        /*0076*/ 	.short	(.L_33 - .L_32)


	//   ....[0]....
.L_32:
        /*0078*/ 	.word	0x000012a0


	//----- nvinfo : EIATTR_MBARRIER_INSTR_OFFSETS
	.align		4
.L_33:
        /*007c*/ 	.byte	0x04, 0x39
        /*007e*/ 	.short	(.L_35 - .L_34)


	//   ....[0]....
.L_34:
        /*0080*/ 	.word	0x00000250
        /*0084*/ 	.word	0x000000ff
        /*0088*/ 	.word	0x00000000
        /*008c*/ 	.short	0x0100
        /*008e*/ 	.byte	0x08
	.zero		1


	//   ....[1]....
        /*0090*/ 	.word	0x00000260
        /*0094*/ 	.word	0x000000ff
        /*0098*/ 	.word	0x00000068
        /*009c*/ 	.short	0x0100
        /*009e*/ 	.byte	0x08
	.zero		1


	//   ....[2]....
        /*00a0*/ 	.word	0x00000270
        /*00a4*/ 	.word	0x000000ff
        /*00a8*/ 	.word	0x00000008
        /*00ac*/ 	.short	0x0100
        /*00ae*/ 	.byte	0x08
	.zero		1


	//   ....[3]....
        /*00b0*/ 	.word	0x00000280
        /*00b4*/ 	.word	0x000000ff
        /*00b8*/ 	.word	0x00000070
        /*00bc*/ 	.short	0x0100
        /*00be*/ 	.byte	0x08
	.zero		1


	//   ....[4]....
        /*00c0*/ 	.word	0x00000290
        /*00c4*/ 	.word	0x000000ff
        /*00c8*/ 	.word	0x00000010
        /*00cc*/ 	.short	0x0100
        /*00ce*/ 	.byte	0x08
	.zero		1


	//   ....[5]....
        /*00d0*/ 	.word	0x000002a0
        /*00d4*/ 	.word	0x000000ff
        /*00d8*/ 	.word	0x00000078
        /*00dc*/ 	.short	0x0100
        /*00de*/ 	.byte	0x08
	.zero		1


	//   ....[6]....
        /*00e0*/ 	.word	0x000002b0
        /*00e4*/ 	.word	0x000000ff
        /*00e8*/ 	.word	0x00000018
        /*00ec*/ 	.short	0x0100
        /*00ee*/ 	.byte	0x08
	.zero		1


	//   ....[7]....
        /*00f0*/ 	.word	0x000002c0
        /*00f4*/ 	.word	0x000000ff
        /*00f8*/ 	.word	0x00000080
        /*00fc*/ 	.short	0x0100
        /*00fe*/ 	.byte	0x08
	.zero		1


	//   ....[8]....
        /*0100*/ 	.word	0x000002d0
        /*0104*/ 	.word	0x000000ff
        /*0108*/ 	.word	0x00000020
        /*010c*/ 	.short	0x0100
        /*010e*/ 	.byte	0x08
	.zero		1


	//   ....[9]....
        /*0110*/ 	.word	0x000002e0
        /*0114*/ 	.word	0x000000ff
        /*0118*/ 	.word	0x00000088
        /*011c*/ 	.short	0x0100
        /*011e*/ 	.byte	0x08
	.zero		1


	//   ....[10]....
        /*0120*/ 	.word	0x000002f0
        /*0124*/ 	.word	0x000000ff
        /*0128*/ 	.word	0x00000028
        /*012c*/ 	.short	0x0100
        /*012e*/ 	.byte	0x08
	.zero		1


	//   ....[11]....
        /*0130*/ 	.word	0x00000300
        /*0134*/ 	.word	0x000000ff
        /*0138*/ 	.word	0x00000090
        /*013c*/ 	.short	0x0100
        /*013e*/ 	.byte	0x08
	.zero		1


	//   ....[12]....
        /*0140*/ 	.word	0x00000310
        /*0144*/ 	.word	0x000000ff
        /*0148*/ 	.word	0x00000030
        /*014c*/ 	.short	0x0100
        /*014e*/ 	.byte	0x08
	.zero		1


	//   ....[13]....
        /*0150*/ 	.word	0x00000320
        /*0154*/ 	.word	0x000000ff
        /*0158*/ 	.word	0x00000098
        /*015c*/ 	.short	0x0100
        /*015e*/ 	.byte	0x08
	.zero		1


	//   ....[14]....
        /*0160*/ 	.word	0x00000330
        /*0164*/ 	.word	0x000000ff
        /*0168*/ 	.word	0x00000038
        /*016c*/ 	.short	0x0100
        /*016e*/ 	.byte	0x08
	.zero		1


	//   ....[15]....
        /*0170*/ 	.word	0x00000340
        /*0174*/ 	.word	0x000000ff
        /*0178*/ 	.word	0x000000a0
        /*017c*/ 	.short	0x0100
        /*017e*/ 	.byte	0x08
	.zero		1


	//   ....[16]....
        /*0180*/ 	.word	0x00000350
        /*0184*/ 	.word	0x000000ff
        /*0188*/ 	.word	0x00000040
        /*018c*/ 	.short	0x0100
        /*018e*/ 	.byte	0x08
	.zero		1


	//   ....[17]....
        /*0190*/ 	.word	0x00000360
        /*0194*/ 	.word	0x000000ff
        /*0198*/ 	.word	0x000000a8
        /*019c*/ 	.short	0x0100
        /*019e*/ 	.byte	0x08
	.zero		1


	//   ....[18]....
        /*01a0*/ 	.word	0x00000370
        /*01a4*/ 	.word	0x000000ff
        /*01a8*/ 	.word	0x00000048
        /*01ac*/ 	.short	0x0100
        /*01ae*/ 	.byte	0x08
	.zero		1


	//   ....[19]....
        /*01b0*/ 	.word	0x00000380
        /*01b4*/ 	.word	0x000000ff
        /*01b8*/ 	.word	0x000000b0
        /*01bc*/ 	.short	0x0100
        /*01be*/ 	.byte	0x08
	.zero		1


	//   ....[20]....
        /*01c0*/ 	.word	0x00000390
        /*01c4*/ 	.word	0x000000ff
        /*01c8*/ 	.word	0x00000050
        /*01cc*/ 	.short	0x0100
        /*01ce*/ 	.byte	0x08
	.zero		1


	//   ....[21]....
        /*01d0*/ 	.word	0x000003a0
        /*01d4*/ 	.word	0x000000ff
        /*01d8*/ 	.word	0x000000b8
        /*01dc*/ 	.short	0x0100
        /*01de*/ 	.byte	0x08
	.zero		1


	//   ....[22]....
        /*01e0*/ 	.word	0x000003b0
        /*01e4*/ 	.word	0x000000ff
        /*01e8*/ 	.word	0x00000058
        /*01ec*/ 	.short	0x0100
        /*01ee*/ 	.byte	0x08
	.zero		1


	//   ....[23]....
        /*01f0*/ 	.word	0x000003c0
        /*01f4*/ 	.word	0x000000ff
        /*01f8*/ 	.word	0x000000c0
        /*01fc*/ 	.short	0x0100
        /*01fe*/ 	.byte	0x08
	.zero		1


	//   ....[24]....
        /*0200*/ 	.word	0x000003d0
        /*0204*/ 	.word	0x000000ff
        /*0208*/ 	.word	0x00000060
        /*020c*/ 	.short	0x0100
        /*020e*/ 	.byte	0x08
	.zero		1


	//   ....[25]....
        /*0210*/ 	.word	0x000003e0
        /*0214*/ 	.word	0x000000ff
        /*0218*/ 	.word	0x000000c8
        /*021c*/ 	.short	0x0100
        /*021e*/ 	.byte	0x08
	.zero		1


	//   ....[26]....
        /*0220*/ 	.word	0x00000680
        /*0224*/ 	.word	0x000000ff
        /*0228*/ 	.word	0x000000e0
        /*022c*/ 	.short	0x0100
        /*022e*/ 	.byte	0x06
	.zero		1


	//   ....[27]....
        /*0230*/ 	.word	0x000006e0
        /*0234*/ 	.word	0x000000ff
        /*0238*/ 	.word	0x000000e8
        /*023c*/ 	.short	0x0100
        /*023e*/ 	.byte	0x06
	.zero		1


	//   ....[28]....
        /*0240*/ 	.word	0x00001330
        /*0244*/ 	.word	0x00000003
        /*0248*/ 	.word	0x00000000
        /*024c*/ 	.short	0x010a
        /*024e*/ 	.byte	0x3f
	.zero		1


	//   ....[29]....
        /*0250*/ 	.word	0x00001370
        /*0254*/ 	.word	0x00000003
        /*0258*/ 	.word	0x00000000
        /*025c*/ 	.short	0x010a
        /*025e*/ 	.byte	0x3f
	.zero		1


	//   ....[30]....
        /*0260*/ 	.word	0x000016c0
        /*0264*/ 	.word	0x000000ff
        /*0268*/ 	.word	0x00000000
        /*026c*/ 	.short	0x010a
        /*026e*/ 	.byte	0x04
	.zero		1


	//   ....[31]....
        /*0270*/ 	.word	0x00001700
        /*0274*/ 	.word	0x000000ff
        /*0278*/ 	.word	0x00000000
        /*027c*/ 	.short	0x010a
        /*027e*/ 	.byte	0x04
	.zero		1


	//   ....[32]....
        /*0280*/ 	.word	0x00001910
        /*0284*/ 	.word	0x000000ff
        /*0288*/ 	.word	0x00000000
        /*028c*/ 	.short	0x0101
        /*028e*/ 	.byte	0x04
	.zero		1


	//   ....[33]....
        /*0290*/ 	.word	0x00001b10
        /*0294*/ 	.word	0x000000ff
        /*0298*/ 	.word	0x00000000
        /*029c*/ 	.short	0x0101
        /*029e*/ 	.byte	0x06
	.zero		1


	//   ....[34]....
        /*02a0*/ 	.word	0x00004f10
        /*02a4*/ 	.word	0x0000000e
        /*02a8*/ 	.word	0x00000068
        /*02ac*/ 	.short	0x010a
        /*02ae*/ 	.byte	0x3f
	.zero		1


	//   ....[35]....
        /*02b0*/ 	.word	0x00005290
        /*02b4*/ 	.word	0x00000006
        /*02b8*/ 	.word	0x000000e8
        /*02bc*/ 	.short	0x0101
        /*02be*/ 	.byte	0x3f
	.zero		1


	//   ....[36]....
        /*02c0*/ 	.word	0x000059c0
        /*02c4*/ 	.word	0x00000007
        /*02c8*/ 	.word	0x00000000
        /*02cc*/ 	.short	0x010a
        /*02ce*/ 	.byte	0x3f
	.zero		1


	//   ....[37]....
        /*02d0*/ 	.word	0x00005a40
        /*02d4*/ 	.word	0x00000009
        /*02d8*/ 	.word	0x00000000
        /*02dc*/ 	.short	0x010a
        /*02de*/ 	.byte	0x3f
	.zero		1


	//   ....[38]....
        /*02e0*/ 	.word	0x00005ad0
        /*02e4*/ 	.word	0x00000006
        /*02e8*/ 	.word	0x00000000
        /*02ec*/ 	.short	0x010a
        /*02ee*/ 	.byte	0x3f
	.zero		1


	//   ....[39]....
        /*02f0*/ 	.word	0x00005b60
        /*02f4*/ 	.word	0x00000009
        /*02f8*/ 	.word	0x00000000
        /*02fc*/ 	.short	0x010a
        /*02fe*/ 	.byte	0x3f
	.zero		1


	//   ....[40]....
        /*0300*/ 	.word	0x00005bf0
        /*0304*/ 	.word	0x00000006
        /*0308*/ 	.word	0x00000000
        /*030c*/ 	.short	0x010a
        /*030e*/ 	.byte	0x3f
	.zero		1


	//   ....[41]....
        /*0310*/ 	.word	0x00005c80
        /*0314*/ 	.word	0x00000009
        /*0318*/ 	.word	0x00000000
        /*031c*/ 	.short	0x010a
        /*031e*/ 	.byte	0x3f
	.zero		1


	//   ....[42]....
        /*0320*/ 	.word	0x00005d10
        /*0324*/ 	.word	0x00000006
        /*0328*/ 	.word	0x00000000
        /*032c*/ 	.short	0x010a
        /*032e*/ 	.byte	0x3f
	.zero		1


	//   ....[43]....
        /*0330*/ 	.word	0x00005da0
        /*0334*/ 	.word	0x00000009
        /*0338*/ 	.word	0x00000000
        /*033c*/ 	.short	0x010a
        /*033e*/ 	.byte	0x3f
	.zero		1


	//   ....[44]....
        /*0340*/ 	.word	0x00005e30
        /*0344*/ 	.word	0x00000006
        /*0348*/ 	.word	0x00000000
        /*034c*/ 	.short	0x010a
        /*034e*/ 	.byte	0x3f
	.zero		1


	//   ....[45]....
        /*0350*/ 	.word	0x00005ec0
        /*0354*/ 	.word	0x00000009
        /*0358*/ 	.word	0x00000000
        /*035c*/ 	.short	0x010a
        /*035e*/ 	.byte	0x3f
	.zero		1


	//   ....[46]....
        /*0360*/ 	.word	0x00005f50
        /*0364*/ 	.word	0x00000006
        /*0368*/ 	.word	0x00000000
        /*036c*/ 	.short	0x010a
        /*036e*/ 	.byte	0x3f
	.zero		1


	//   ....[47]....
        /*0370*/ 	.word	0x00005fe0
        /*0374*/ 	.word	0x00000009
        /*0378*/ 	.word	0x00000000
        /*037c*/ 	.short	0x010a
        /*037e*/ 	.byte	0x3f
	.zero		1


	//   ....[48]....
        /*0380*/ 	.word	0x00006070
        /*0384*/ 	.word	0x00000003
        /*0388*/ 	.word	0x00000000
        /*038c*/ 	.short	0x010a
        /*038e*/ 	.byte	0x3f
	.zero		1


	//   ....[49]....
        /*0390*/ 	.word	0x000060d0
        /*0394*/ 	.word	0x00000003
        /*0398*/ 	.word	0x00000000
        /*039c*/ 	.short	0x010a
        /*039e*/ 	.byte	0x3f
	.zero		1


	//   ....[50]....
        /*03a0*/ 	.word	0x00006130
        /*03a4*/ 	.word	0x00000004
        /*03a8*/ 	.word	0x00000000
        /*03ac*/ 	.short	0x010a
        /*03ae*/ 	.byte	0x3f
	.zero		1


	//   ....[51]....
        /*03b0*/ 	.word	0x00006200
        /*03b4*/ 	.word	0x0000000e
        /*03b8*/ 	.word	0x00000068
        /*03bc*/ 	.short	0x010a
        /*03be*/ 	.byte	0x3f
	.zero		1


	//   ....[52]....
        /*03c0*/ 	.word	0x000062d0
        /*03c4*/ 	.word	0x00000007
        /*03c8*/ 	.word	0x00000000
        /*03cc*/ 	.short	0x010a
        /*03ce*/ 	.byte	0x3f
	.zero		1


	//   ....[53]....
        /*03d0*/ 	.word	0x00006320
        /*03d4*/ 	.word	0x00000009
        /*03d8*/ 	.word	0x00000000
        /*03dc*/ 	.short	0x010a
        /*03de*/ 	.byte	0x3f
	.zero		1


	//   ....[54]....
        /*03e0*/ 	.word	0x00006370
        /*03e4*/ 	.word	0x00000006
        /*03e8*/ 	.word	0x00000000
        /*03ec*/ 	.short	0x010a
        /*03ee*/ 	.byte	0x3f
	.zero		1


	//   ....[55]....
        /*03f0*/ 	.word	0x000063c0
        /*03f4*/ 	.word	0x00000009
        /*03f8*/ 	.word	0x00000000
        /*03fc*/ 	.short	0x010a
        /*03fe*/ 	.byte	0x3f
	.zero		1


	//   ....[56]....
        /*0400*/ 	.word	0x00006410
        /*0404*/ 	.word	0x00000006
        /*0408*/ 	.word	0x00000000
        /*040c*/ 	.short	0x010a
        /*040e*/ 	.byte	0x3f
	.zero		1


	//   ....[57]....
        /*0410*/ 	.word	0x00006460
        /*0414*/ 	.word	0x00000009
        /*0418*/ 	.word	0x00000000
        /*041c*/ 	.short	0x010a
        /*041e*/ 	.byte	0x3f
	.zero		1


	//   ....[58]....
        /*0420*/ 	.word	0x000064b0
        /*0424*/ 	.word	0x00000006
        /*0428*/ 	.word	0x00000000
        /*042c*/ 	.short	0x010a
        /*042e*/ 	.byte	0x3f
	.zero		1


	//   ....[59]....
        /*0430*/ 	.word	0x00006500
        /*0434*/ 	.word	0x00000009
        /*0438*/ 	.word	0x00000000
        /*043c*/ 	.short	0x010a
        /*043e*/ 	.byte	0x3f
	.zero		1


	//   ....[60]....
        /*0440*/ 	.word	0x00006550
        /*0444*/ 	.word	0x00000006
        /*0448*/ 	.word	0x00000000
        /*044c*/ 	.short	0x010a
        /*044e*/ 	.byte	0x3f
	.zero		1


	//   ....[61]....
        /*0450*/ 	.word	0x000065a0
        /*0454*/ 	.word	0x00000009
        /*0458*/ 	.word	0x00000000
        /*045c*/ 	.short	0x010a
        /*045e*/ 	.byte	0x3f
	.zero		1


	//   ....[62]....
        /*0460*/ 	.word	0x000065f0
        /*0464*/ 	.word	0x00000006
        /*0468*/ 	.word	0x00000000
        /*046c*/ 	.short	0x010a
        /*046e*/ 	.byte	0x3f
	.zero		1


	//   ....[63]....
        /*0470*/ 	.word	0x00006640
        /*0474*/ 	.word	0x00000009
        /*0478*/ 	.word	0x00000000
        /*047c*/ 	.short	0x010a
        /*047e*/ 	.byte	0x3f
	.zero		1


	//----- nvinfo : EIATTR_NUM_MBARRIERS
	.align		4
.L_35:
        /*0480*/ 	.byte	0x03, 0x38
        /*0482*/ 	.short	0x001c


	//----- nvinfo : EIATTR_EXIT_INSTR_OFFSETS
	.align		4
        /*0484*/ 	.byte	0x04, 0x1c
        /*0486*/ 	.short	(.L_37 - .L_36)


	//   ....[0]....
.L_36:
        /*0488*/ 	.word	0x00000730


	//   ....[1]....
        /*048c*/ 	.word	0x00000ff0


	//   ....[2]....
        /*0490*/ 	.word	0x00004580


	//   ....[3]....
        /*0494*/ 	.word	0x00004bb0


	//   ....[4]....
        /*0498*/ 	.word	0x000060c0


	//----- nvinfo : EIATTR_MAX_THREADS
	.align		4
.L_37:
        /*049c*/ 	.byte	0x04, 0x05
        /*049e*/ 	.short	(.L_39 - .L_38)
.L_38:
        /*04a0*/ 	.word	0x00000180
        /*04a4*/ 	.word	0x00000001
        /*04a8*/ 	.word	0x00000001


	//----- nvinfo : EIATTR_CRS_STACK_SIZE
	.align		4
.L_39:
        /*04ac*/ 	.byte	0x04, 0x1e
        /*04ae*/ 	.short	(.L_41 - .L_40)
.L_40:
        /*04b0*/ 	.word	0x00000000


	//----- nvinfo : EIATTR_CBANK_PARAM_SIZE
	.align		4
.L_41:
        /*04b4*/ 	.byte	0x03, 0x19
        /*04b6*/ 	.short	0x0470


	//----- nvinfo : EIATTR_PARAM_CBANK
	.align		4
        /*04b8*/ 	.byte	0x04, 0x0a
        /*04ba*/ 	.short	(.L_43 - .L_42)
	.align		4
.L_42:
        /*04bc*/ 	.word	index@(.nv.constant0._ZN7cutlass13device_kernelINS_4gemm6kernel13GemmUniversalIN4cute5tupleIJiiiiEEENS1_10collective13CollectiveMmaINS1_34MainloopSm90TmaGmmaWarpSpecializedILi13ENS5_IJNS4_1CILi1EEESB_SB_EEENS1_35KernelTmaWarpSpecializedCooperativeEEENS5_IJNSA_ILi512EEENSA_ILi16EEENSA_ILi32EEEEEEaNS5_IJlSB_lEEEaSJ_NS4_8TiledMMAINS4_8MMA_AtomIJNS4_4SM904GMMA26MMA_64x16x32_S32S8S8_SS_TNEEEENS4_6LayoutINS5_IJNSA_ILi2EEESB_SB_EEENS5_IJSB_NSA_ILi0EEEST_EEEEENS5_IJNS4_10UnderscoreESW_SW_EEEEENS4_13SM90_TMA_LOADENS4_14ComposedLayoutINS4_7SwizzleILi1ELi4ELi3EEENS4_18smem_ptr_flag_bitsILi8EEENSQ_INS5_IJNSA_ILi8EEESH_EEENS5_IJSH_SB_EEEEEEEvNS4_8identityESZ_S19_vS1A_EENS_8epilogue10collective6detail29Sm90TmaWarpSpecializedAdapterINS1D_15DefaultEpilogueIaSJ_SJ_NS1C_6thread17LinearCombinationIaLi1EiiLNS1H_9ScaleType4KindE0ELNS_15FloatRoundStyleE2EaEENS1_15EpilogueDefaultEEEEEvvEEEEvNT_6ParamsE)
        /*04c0*/ 	.short	0x0210
        /*04c2*/ 	.short	0x0470


	//----- nvinfo : EIATTR_SW_WAR
	.align		4
.L_43:
        /*04c4*/ 	.byte	0x04, 0x36
        /*04c6*/ 	.short	(.L_45 - .L_44)
.L_44:
        /*04c8*/ 	.word	0x00000008
.L_45:


//--------------------- .nv.callgraph             --------------------------
	.section	.nv.callgraph,"",@"SHT_CUDA_CALLGRAPH"
	.align	4
	.sectionentsize	8
	.align		4
        /*0000*/ 	.word	0x00000000
	.align		4
        /*0004*/ 	.word	0xffffffff
	.align		4
        /*0008*/ 	.word	index@(_ZN7cutlass13device_kernelINS_4gemm6kernel13GemmUniversalIN4cute5tupleIJiiiiEEENS1_10collective13CollectiveMmaINS1_34MainloopSm90TmaGmmaWarpSpecializedILi13ENS5_IJNS4_1CILi1EEESB_SB_EEENS1_35KernelTmaWarpSpecializedCooperativeEEENS5_IJNSA_ILi512EEENSA_ILi16EEENSA_ILi32EEEEEEaNS5_IJlSB_lEEEaSJ_NS4_8TiledMMAINS4_8MMA_AtomIJNS4_4SM904GMMA26MMA_64x16x32_S32S8S8_SS_TNEEEENS4_6LayoutINS5_IJNSA_ILi2EEESB_SB_EEENS5_IJSB_NSA_ILi0EEEST_EEEEENS5_IJNS4_10UnderscoreESW_SW_EEEEENS4_13SM90_TMA_LOADENS4_14ComposedLayoutINS4_7SwizzleILi1ELi4ELi3EEENS4_18smem_ptr_flag_bitsILi8EEENSQ_INS5_IJNSA_ILi8EEESH_EEENS5_IJSH_SB_EEEEEEEvNS4_8identityESZ_S19_vS1A_EENS_8epilogue10collective6detail29Sm90TmaWarpSpecializedAdapterINS1D_15DefaultEpilogueIaSJ_SJ_NS1C_6thread17LinearCombinationIaLi1EiiLNS1H_9ScaleType4KindE0ELNS_15FloatRoundStyleE2EaEENS1_15EpilogueDefaultEEEEEvvEEEEvNT_6ParamsE)
	.align		4
        /*000c*/ 	.word	index@(__assertfail)
	.align		4
        /*0010*/ 	.word	0x00000000
	.align		4
        /*0014*/ 	.word	0xfffffffe
	.align		4
        /*0018*/ 	.word	0x00000000
	.align		4
        /*001c*/ 	.word	0xfffffffd
	.align		4
        /*0020*/ 	.word	0x00000000
	.align		4
        /*0024*/ 	.word	0xfffffffc


//--------------------- .nv.constant4             --------------------------
	.section	.nv.constant4,"a",@progbits
	.align	8
	.align		8
.nv.constant4:
        /*0000*/ 	.dword	__assertfail
	.align		8
        /*0008*/ 	.dword	__unnamed_1
	.align		8
        /*0010*/ 	.dword	_ZN40_INTERNAL_d6dd572c_4_k_cu_4f72f632_112864cuda3std3__45__cpo5beginE
	.align		8
        /*0018*/ 	.dword	_ZN40_INTERNAL_d6dd572c_4_k_cu_4f72f632_112864cuda3std3__45__cpo3endE
	.align		8
        /*0020*/ 	.dword	_ZN40_INTERNAL_d6dd572c_4_k_cu_4f72f632_112864cuda3std3__45__cpo6cbeginE
	.align		8
        /*0028*/ 	.dword	_ZN40_INTERNAL_d6dd572c_4_k_cu_4f72f632_112864cuda3std3__45__cpo4cendE
	.align		8
        /*0030*/ 	.dword	_ZN40_INTERNAL_d6dd572c_4_k_cu_4f72f632_112864cuda3std3__442_GLOBAL__N__d6dd572c_4_k_cu_4f72f632_112866ignoreE
	.align		8
        /*0038*/ 	.dword	_ZN40_INTERNAL_d6dd572c_4_k_cu_4f72f632_112864cuda3std3__419piecewise_constructE
	.align		8
        /*0040*/ 	.dword	_ZN40_INTERNAL_d6dd572c_4_k_cu_4f72f632_112864cuda3std3__48in_placeE
	.align		8
        /*0048*/ 	.dword	_ZN40_INTERNAL_d6dd572c_4_k_cu_4f72f632_112864cuda3std6ranges3__45__cpo4swapE
	.align		8
        /*0050*/ 	.dword	_ZN40_INTERNAL_d6dd572c_4_k_cu_4f72f632_112864cuda3std6ranges3__45__cpo9iter_moveE
	.align		8
        /*0058*/ 	.dword	_ZN40_INTERNAL_d6dd572c_4_k_cu_4f72f632_112864cute7productE
	.align		8
        /*0060*/ 	.dword	_ZN40_INTERNAL_d6dd572c_4_k_cu_4f72f632_112864cute1_E
	.align		8
        /*0068*/ 	.dword	$str$22
	.align		8
        /*0070*/ 	.dword	$str$23


//--------------------- .text._ZN7cutlass13device_kernelINS_4gemm6kernel13GemmUniversalIN4cute5tupleIJiiiiEEENS1_10collective13CollectiveMmaINS1_34MainloopSm90TmaGmmaWarpSpecializedILi13ENS5_IJNS4_1CILi1EEESB_SB_EEENS1_35KernelTmaWarpSpecializedCooperativeEEENS5_IJNSA_ILi512EEENSA_ILi16EEENSA_ILi32EEEEEEaNS5_IJlSB_lEEEaSJ_NS4_8TiledMMAINS4_8MMA_AtomIJNS4_4SM904GMMA26MMA_64x16x32_S32S8S8_SS_TNEEEENS4_6LayoutINS5_IJNSA_ILi2EEESB_SB_EEENS5_IJSB_NSA_ILi0EEEST_EEEEENS5_IJNS4_10UnderscoreESW_SW_EEEEENS4_13SM90_TMA_LOADENS4_14ComposedLayoutINS4_7SwizzleILi1ELi4ELi3EEENS4_18smem_ptr_flag_bitsILi8EEENSQ_INS5_IJNSA_ILi8EEESH_EEENS5_IJSH_SB_EEEEEEEvNS4_8identityESZ_S19_vS1A_EENS_8epilogue10collective6detail29Sm90TmaWarpSpecializedAdapterINS1D_15DefaultEpilogueIaSJ_SJ_NS1C_6thread17LinearCombinationIaLi1EiiLNS1H_9ScaleType4KindE0ELNS_15FloatRoundStyleE2EaEENS1_15EpilogueDefaultEEEEEvvEEEEvNT_6ParamsE --------------------------
	.section	.text._ZN7cutlass13device_kernelINS_4gemm6kernel13GemmUniversalIN4cute5tupleIJiiiiEEENS1_10collective13CollectiveMmaINS1_34MainloopSm90TmaGmmaWarpSpecializedILi13ENS5_IJNS4_1CILi1EEESB_SB_EEENS1_35KernelTmaWarpSpecializedCooperativeEEENS5_IJNSA_ILi512EEENSA_ILi16EEENSA_ILi32EEEEEEaNS5_IJlSB_lEEEaSJ_NS4_8TiledMMAINS4_8MMA_AtomIJNS4_4SM904GMMA26MMA_64x16x32_S32S8S8_SS_TNEEEENS4_6LayoutINS5_IJNSA_ILi2EEESB_SB_EEENS5_IJSB_NSA_ILi0EEEST_EEEEENS5_IJNS4_10UnderscoreESW_SW_EEEEENS4_13SM90_TMA_LOADENS4_14ComposedLayoutINS4_7SwizzleILi1ELi4ELi3EEENS4_18smem_ptr_flag_bitsILi8EEENSQ_INS5_IJNSA_ILi8EEESH_EEENS5_IJSH_SB_EEEEEEEvNS4_8identityESZ_S19_vS1A_EENS_8epilogue10collective6detail29Sm90TmaWarpSpecializedAdapterINS1D_15DefaultEpilogueIaSJ_SJ_NS1C_6thread17LinearCombinationIaLi1EiiLNS1H_9ScaleType4KindE0ELNS_15FloatRoundStyleE2EaEENS1_15EpilogueDefaultEEEEEvvEEEEvNT_6ParamsE,"ax",@progbits
	.align	128
.text._ZN7cutlass13device_kernelINS_4gemm6kernel13GemmUniversalIN4cute5tupleIJiiiiEEENS1_10collective13CollectiveMmaINS1_34MainloopSm90TmaGmmaWarpSpecializedILi13ENS5_IJNS4_1CILi1EEESB_SB_EEENS1_35KernelTmaWarpSpecializedCooperativeEEENS5_IJNSA_ILi512EEENSA_ILi16EEENSA_ILi32EEEEEEaNS5_IJlSB_lEEEaSJ_NS4_8TiledMMAINS4_8MMA_AtomIJNS4_4SM904GMMA26MMA_64x16x32_S32S8S8_SS_TNEEEENS4_6LayoutINS5_IJNSA_ILi2EEESB_SB_EEENS5_IJSB_NSA_ILi0EEEST_EEEEENS5_IJNS4_10UnderscoreESW_SW_EEEEENS4_13SM90_TMA_LOADENS4_14ComposedLayoutINS4_7SwizzleILi1ELi4ELi3EEENS4_18smem_ptr_flag_bitsILi8EEENSQ_INS5_IJNSA_ILi8EEESH_EEENS5_IJSH_SB_EEEEEEEvNS4_8identityESZ_S19_vS1A_EENS_8epilogue10collective6detail29Sm90TmaWarpSpecializedAdapterINS1D_15DefaultEpilogueIaSJ_SJ_NS1C_6thread17LinearCombinationIaLi1EiiLNS1H_9ScaleType4KindE0ELNS_15FloatRoundStyleE2EaEENS1_15EpilogueDefaultEEEEEvvEEEEvNT_6ParamsE:
        .type           _ZN7cutlass13device_kernelINS_4gemm6kernel13GemmUniversalIN4cute5tupleIJiiiiEEENS1_10collective13CollectiveMmaINS1_34MainloopSm90TmaGmmaWarpSpecializedILi13ENS5_IJNS4_1CILi1EEESB_SB_EEENS1_35KernelTmaWarpSpecializedCooperativeEEENS5_IJNSA_ILi512EEENSA_ILi16EEENSA_ILi32EEEEEEaNS5_IJlSB_lEEEaSJ_NS4_8TiledMMAINS4_8MMA_AtomIJNS4_4SM904GMMA26MMA_64x16x32_S32S8S8_SS_TNEEEENS4_6LayoutINS5_IJNSA_ILi2EEESB_SB_EEENS5_IJSB_NSA_ILi0EEEST_EEEEENS5_IJNS4_10UnderscoreESW_SW_EEEEENS4_13SM90_TMA_LOADENS4_14ComposedLayoutINS4_7SwizzleILi1ELi4ELi3EEENS4_18smem_ptr_flag_bitsILi8EEENSQ_INS5_IJNSA_ILi8EEESH_EEENS5_IJSH_SB_EEEEEEEvNS4_8identityESZ_S19_vS1A_EENS_8epilogue10collective6detail29Sm90TmaWarpSpecializedAdapterINS1D_15DefaultEpilogueIaSJ_SJ_NS1C_6thread17LinearCombinationIaLi1EiiLNS1H_9ScaleType4KindE0ELNS_15FloatRoundStyleE2EaEENS1_15EpilogueDefaultEEEEEvvEEEEvNT_6ParamsE,@function
        .size           _ZN7cutlass13device_kernelINS_4gemm6kernel13GemmUniversalIN4cute5tupleIJiiiiEEENS1_10collective13CollectiveMmaINS1_34MainloopSm90TmaGmmaWarpSpecializedILi13ENS5_IJNS4_1CILi1EEESB_SB_EEENS1_35KernelTmaWarpSpecializedCooperativeEEENS5_IJNSA_ILi512EEENSA_ILi16EEENSA_ILi32EEEEEEaNS5_IJlSB_lEEEaSJ_NS4_8TiledMMAINS4_8MMA_AtomIJNS4_4SM904GMMA26MMA_64x16x32_S32S8S8_SS_TNEEEENS4_6LayoutINS5_IJNSA_ILi2EEESB_SB_EEENS5_IJSB_NSA_ILi0EEEST_EEEEENS5_IJNS4_10UnderscoreESW_SW_EEEEENS4_13SM90_TMA_LOADENS4_14ComposedLayoutINS4_7SwizzleILi1ELi4ELi3EEENS4_18smem_ptr_flag_bitsILi8EEENSQ_INS5_IJNSA_ILi8EEESH_EEENS5_IJSH_SB_EEEEEEEvNS4_8identityESZ_S19_vS1A_EENS_8epilogue10collective6detail29Sm90TmaWarpSpecializedAdapterINS1D_15DefaultEpilogueIaSJ_SJ_NS1C_6thread17LinearCombinationIaLi1EiiLNS1H_9ScaleType4KindE0ELNS_15FloatRoundStyleE2EaEENS1_15EpilogueDefaultEEEEEvvEEEEvNT_6ParamsE,(.L_x_113 - _ZN7cutlass13device_kernelINS_4gemm6kernel13GemmUniversalIN4cute5tupleIJiiiiEEENS1_10collective13CollectiveMmaINS1_34MainloopSm90TmaGmmaWarpSpecializedILi13ENS5_IJNS4_1CILi1EEESB_SB_EEENS1_35KernelTmaWarpSpecializedCooperativeEEENS5_IJNSA_ILi512EEENSA_ILi16EEENSA_ILi32EEEEEEaNS5_IJlSB_lEEEaSJ_NS4_8TiledMMAINS4_8MMA_AtomIJNS4_4SM904GMMA26MMA_64x16x32_S32S8S8_SS_TNEEEENS4_6LayoutINS5_IJNSA_ILi2EEESB_SB_EEENS5_IJSB_NSA_ILi0EEEST_EEEEENS5_IJNS4_10UnderscoreESW_SW_EEEEENS4_13SM90_TMA_LOADENS4_14ComposedLayoutINS4_7SwizzleILi1ELi4ELi3EEENS4_18smem_ptr_flag_bitsILi8EEENSQ_INS5_IJNSA_ILi8EEESH_EEENS5_IJSH_SB_EEEEEEEvNS4_8identityESZ_S19_vS1A_EENS_8epilogue10collective6detail29Sm90TmaWarpSpecializedAdapterINS1D_15DefaultEpilogueIaSJ_SJ_NS1C_6thread17LinearCombinationIaLi1EiiLNS1H_9ScaleType4KindE0ELNS_15FloatRoundStyleE2EaEENS1_15EpilogueDefaultEEEEEvvEEEEvNT_6ParamsE)
        .other          _ZN7cutlass13device_kernelINS_4gemm6kernel13GemmUniversalIN4cute5tupleIJiiiiEEENS1_10collective13CollectiveMmaINS1_34MainloopSm90TmaGmmaWarpSpecializedILi13ENS5_IJNS4_1CILi1EEESB_SB_EEENS1_35KernelTmaWarpSpecializedCooperativeEEENS5_IJNSA_ILi512EEENSA_ILi16EEENSA_ILi32EEEEEEaNS5_IJlSB_lEEEaSJ_NS4_8TiledMMAINS4_8MMA_AtomIJNS4_4SM904GMMA26MMA_64x16x32_S32S8S8_SS_TNEEEENS4_6LayoutINS5_IJNSA_ILi2EEESB_SB_EEENS5_IJSB_NSA_ILi0EEEST_EEEEENS5_IJNS4_10UnderscoreESW_SW_EEEEENS4_13SM90_TMA_LOADENS4_14ComposedLayoutINS4_7SwizzleILi1ELi4ELi3EEENS4_18smem_ptr_flag_bitsILi8EEENSQ_INS5_IJNSA_ILi8EEESH_EEENS5_IJSH_SB_EEEEEEEvNS4_8identityESZ_S19_vS1A_EENS_8epilogue10collective6detail29Sm90TmaWarpSpecializedAdapterINS1D_15DefaultEpilogueIaSJ_SJ_NS1C_6thread17LinearCombinationIaLi1EiiLNS1H_9ScaleType4KindE0ELNS_15FloatRoundStyleE2EaEENS1_15EpilogueDefaultEEEEEvvEEEEvNT_6ParamsE,@"STO_CUDA_ENTRY STV_DEFAULT"
_ZN7cutlass13device_kernelINS_4gemm6kernel13GemmUniversalIN4cute5tupleIJiiiiEEENS1_10collective13CollectiveMmaINS1_34MainloopSm90TmaGmmaWarpSpecializedILi13ENS5_IJNS4_1CILi1EEESB_SB_EEENS1_35KernelTmaWarpSpecializedCooperativeEEENS5_IJNSA_ILi512EEENSA_ILi16EEENSA_ILi32EEEEEEaNS5_IJlSB_lEEEaSJ_NS4_8TiledMMAINS4_8MMA_AtomIJNS4_4SM904GMMA26MMA_64x16x32_S32S8S8_SS_TNEEEENS4_6LayoutINS5_IJNSA_ILi2EEESB_SB_EEENS5_IJSB_NSA_ILi0EEEST_EEEEENS5_IJNS4_10UnderscoreESW_SW_EEEEENS4_13SM90_TMA_LOADENS4_14ComposedLayoutINS4_7SwizzleILi1ELi4ELi3EEENS4_18smem_ptr_flag_bitsILi8EEENSQ_INS5_IJNSA_ILi8EEESH_EEENS5_IJSH_SB_EEEEEEEvNS4_8identityESZ_S19_vS1A_EENS_8epilogue10collective6detail29Sm90TmaWarpSpecializedAdapterINS1D_15DefaultEpilogueIaSJ_SJ_NS1C_6thread17LinearCombinationIaLi1EiiLNS1H_9ScaleType4KindE0ELNS_15FloatRoundStyleE2EaEENS1_15EpilogueDefaultEEEEEvvEEEEvNT_6ParamsE:
[----:B------:R-:W0:Y:S01]  /*0000*/  LDC R1, c[0x0][0x28] ;  /* 0x00000a00ff017b82 */ /* 0x000e220000000800 */
[----:B------:R-:W1:Y:S01]  /*0010*/  S2R R18, SR_TID.X ;  /* 0x0000000000127919 */ /* 0x000e620000002100 */
[----:B------:R-:W-:Y:S01]  /*0020*/  ELECT P0, URZ, PT ;  /* 0x00000000003f782f */ /* 0x000fe20003800000 */
[----:B------:R-:W-:Y:S01]  /*0030*/  BSSY B0, `(.L_x_0) ;  /* 0x000000f000007945 */ /* 0x000fe20003800000 */
[--C-:B-1----:R-:W-:Y:S02]  /*0040*/  SHF.R.U32.HI R0, RZ, 0x5, R18.reuse ;  /* 0x00000005ff007819 */ /* 0x102fe40000011612 */
[----:B------:R-:W-:-:S03]  /*0050*/  SHF.R.U32.HI R2, RZ, 0x7, R18 ;  /* 0x00000007ff027819 */ /* 0x000fc60000011612 */
[----:B------:R-:W1:Y:S04]  /*0060*/  SHFL.IDX PT, R5, R0, RZ, 0x1f ;  /* 0x00001fff00057589 */ /* 0x000e6800000e0000 */
[----:B------:R2:W3:Y:S01]  /*0070*/  SHFL.IDX PT, R8, R2, RZ, 0x1f ;  /* 0x00001fff02087589 */ /* 0x0004e200000e0000 */
[----:B-1----:R-:W-:-:S13]  /*0080*/  ISETP.NE.OR P0, PT, R5, RZ, !P0 ;  /* 0x000000ff0500720c */ /* 0x002fda0004705670 */
[----:B0-23--:R-:W-:Y:S05]  /*0090*/  @P0 BRA `(.L_x_1) ;  /* 0x0000000000200947 */ /* 0x00dfea0003800000 */
[----:B------:R-:W-:Y:S02]  /*00a0*/  ULDC.64 UR4, c[0x0][0x198] ;  /* 0x0000660000047ab9 */ /* 0x000fe40000000a00 */
[----:B------:R-:W-:Y:S02]  /*00b0*/  UIADD3 UR6, UP0, UR4, 0xf0, URZ ;  /* 0x000000f004067890 */ /* 0x000fe4000ff1e03f */
[----:B------:R-:W-:Y:S02]  /*00c0*/  UIADD3 UR4, UP1, UR4, 0x1f0, URZ ;  /* 0x000001f004047890 */ /* 0x000fe4000ff3e03f */
[----:B------:R-:W-:Y:S02]  /*00d0*/  UIADD3.X UR7, URZ, UR5, URZ, UP0, !UPT ;  /* 0x000000053f077290 */ /* 0x000fe400087fe43f */
[----:B------:R-:W-:-:S07]  /*00e0*/  UIADD3.X UR5, URZ, UR5, URZ, UP1, !UPT ;  /* 0x000000053f057290 */ /* 0x000fce0008ffe43f */
[----:B------:R0:W-:Y:S02]  /*00f0*/  UTMACCTL.PF [UR6] ;  /* 0x00000000060079b9 */ /* 0x0001e40008040000 */
[----:B------:R0:W-:Y:S02]  /*0100*/  UTMACCTL.PF [UR4] ;  /* 0x00000000040079b9 */ /* 0x0001e40008040000 */
[----:B0-----:R-:W-:Y:S01]  /*0110*/  NOP ;  /* 0x0000000000007918 */ /* 0x001fe20000000000 */
.L_x_1:
[----:B------:R-:W-:Y:S05]  /*0120*/  BSYNC B0 ;  /* 0x0000000000007941 */ /* 0x000fea0003800000 */
.L_x_0:
[----:B------:R-:W0:Y:S02]  /*0130*/  SHFL.IDX PT, R2, R0, RZ, 0x1f ;  /* 0x00001fff00027589 */ /* 0x000e2400000e0000 */
[----:B0-----:R-:W-:-:S13]  /*0140*/  ISETP.NE.AND P0, PT, R2, RZ, PT ;  /* 0x000000ff0200720c */ /* 0x001fda0003f05270 */
[----:B------:R-:W-:Y:S05]  /*0150*/  @P0 BRA `(.L_x_2) ;  /* 0x0000000000ac0947 */ /* 0x000fea0003800000 */
[----:B------:R-:W-:Y:S01]  /*0160*/  ELECT P0, URZ, PT ;  /* 0x00000000003f782f */ /* 0x000fe20003800000 */
[----:B------:R-:W-:-:S12]  /*0170*/  BSSY B0, `(.L_x_2) ;  /* 0x0000029000007945 */ /* 0x000fd80003800000 */
[----:B------:R-:W-:Y:S05]  /*0180*/  @!P0 BRA `(.L_x_3) ;  /* 0x00000000009c8947 */ /* 0x000fea0003800000 */
[----:B------:R-:W0:Y:S01]  /*0190*/  S2UR UR8, SR_CgaCtaId ;  /* 0x00000000000879c3 */ /* 0x000e220000008800 */
[----:B------:R-:W-:Y:S01]  /*01a0*/  UMOV UR4, 0x400 ;  /* 0x0000040000047882 */ /* 0x000fe20000000000 */
[----:B------:R-:W-:Y:S01]  /*01b0*/  UMOV UR5, 0x1 ;  /* 0x0000000100057882 */ /* 0x000fe20000000000 */
[----:B------:R-:W-:Y:S02]  /*01c0*/  UMOV UR6, 0x100 ;  /* 0x0000010000067882 */ /* 0x000fe40000000000 */
[----:B------:R-:W-:-:S04]  /*01d0*/  UIADD3 UR6, -UR6, 0x100000, URZ ;  /* 0x0010000006067890 */ /* 0x000fc8000fffe13f */
[----:B------:R-:W-:Y:S02]  /*01e0*/  USHF.L.U32 UR7, UR6, 0xb, URZ ;  /* 0x0000000b06077899 */ /* 0x000fe4000800063f */
[----:B------:R-:W-:Y:S02]  /*01f0*/  USHF.L.U32 UR6, UR6, 0x1, URZ ;  /* 0x0000000106067899 */ /* 0x000fe4000800063f */
[----:B0-----:R-:W-:Y:S02]  /*0200*/  ULEA UR8, UR8, UR4, 0x18 ;  /* 0x0000000408087291 */ /* 0x001fe4000f8ec03f */
[----:B------:R-:W-:-:S04]  /*0210*/  UIADD3 UR4, -UR5, 0x100000, URZ ;  /* 0x0010000005047890 */ /* 0x000fc8000fffe13f */
[----:B------:R-:W-:Y:S02]  /*0220*/  USHF.L.U32 UR5, UR4, 0xb, URZ ;  /* 0x0000000b04057899 */ /* 0x000fe4000800063f */
[----:B------:R-:W-:Y:S01]  /*0230*/  USHF.L.U32 UR4, UR4, 0x1, URZ ;  /* 0x0000000104047899 */ /* 0x000fe2000800063f */
[----:B------:R-:W0:Y:S11]  /*0240*/  FENCE.VIEW.ASYNC.S ;  /* 0x00000000000073c6 */ /* 0x000e360000000000 */
[----:B0-----:R0:W1:Y:S01]  /*0250*/  SYNCS.EXCH.64 URZ, [UR8], UR4 ;  /* 0x00000004083f75b2 */ /* 0x0010620008000100 */
[----:B------:R0:W2:Y:S01]  /*0260*/  SYNCS.EXCH.64 URZ, [UR8+0x68], UR6 ;  /* 0x00006806083f75b2 */ /* 0x0000a20008000100 */
[----:B------:R0:W3:Y:S01]  /*0270*/  SYNCS.EXCH.64 URZ, [UR8+0x8], UR4 ;  /* 0x00000804083f75b2 */ /* 0x0000e20008000100 */
[----:B------:R0:W4:Y:S01]  /*0280*/  SYNCS.EXCH.64 URZ, [UR8+0x70], UR6 ;  /* 0x00007006083f75b2 */ /* 0x0001220008000100 */
[----:B------:R0:W0:Y:S01]  /*0290*/  SYNCS.EXCH.64 URZ, [UR8+0x10], UR4 ;  /* 0x00001004083f75b2 */ /* 0x0000220008000100 */
        /* <DEDUP_REMOVED lines=21> */
[----:B-123--:R-:W-:Y:S01]  /*03f0*/  NOP ;  /* 0x0000000000007918 */ /* 0x00efe20000000000 */
.L_x_3:
[----:B0-----:R-:W-:Y:S05]  /*0400*/  BSYNC B0 ;  /* 0x0000000000007941 */ /* 0x001fea0003800000 */
.L_x_2:
[----:B------:R-:W0:Y:S01]  /*0410*/  SHFL.IDX PT, R0, R0, RZ, 0x1f ;  /* 0x00001fff00007589 */ /* 0x000e2200000e0000 */
[----:B------:R-:W-:Y:S01]  /*0420*/  ELECT P0, URZ, PT ;  /* 0x00000000003f782f */ /* 0x000fe20003800000 */
[----:B------:R-:W1:Y:S01]  /*0430*/  LDC R2, c[0x0][0x65c] ;  /* 0x00019700ff027b82 */ /* 0x000e620000000800 */
[----:B------:R-:W-:Y:S01]  /*0440*/  SHF.R.S32.HI R6, RZ, 0x1f, R5 ;  /* 0x0000001fff067819 */ /* 0x000fe20000011405 */
[----:B------:R-:W2:Y:S01]  /*0450*/  S2R R3, SR_CTAID.Y ;  /* 0x0000000000037919 */ /* 0x000ea20000002600 */
[----:B------:R-:W-:Y:S01]  /*0460*/  UMOV UR4, 0x20 ;  /* 0x0000002000047882 */ /* 0x000fe20000000000 */
[----:B------:R-:W-:Y:S01]  /*0470*/  ISETP.NE.AND P2, PT, R8, RZ, PT ;  /* 0x000000ff0800720c */ /* 0x000fe20003f45270 */
[----:B------:R-:W-:Y:S01]  /*0480*/  NOP ;  /* 0x0000000000007918 */ /* 0x000fe20000000000 */
[----:B------:R-:W3:Y:S01]  /*0490*/  S2R R4, SR_CTAID.X ;  /* 0x0000000000047919 */ /* 0x000ee20000002500 */
[----:B------:R-:W-:Y:S01]  /*04a0*/  LEA.HI R6, R6, R5, RZ, 0x2 ;  /* 0x0000000506067211 */ /* 0x000fe200078f10ff */
[----:B------:R-:W-:Y:S01]  /*04b0*/  NOP ;  /* 0x0000000000007918 */ /* 0x000fe20000000000 */
[----:B0-----:R-:W-:-:S02]  /*04c0*/  ISETP.NE.OR P0, PT, R0, RZ, !P0 ;  /* 0x000000ff0000720c */ /* 0x001fc40004705670 */
[----:B-1----:R-:W-:-:S04]  /*04d0*/  ISETP.NE.AND P3, PT, R2, 0x1, PT ;  /* 0x000000010200780c */ /* 0x002fc80003f65270 */
[----:B------:R-:W-:Y:S02]  /*04e0*/  P2R R0, PR, RZ, 0x8 ;  /* 0x00000008ff007803 */ /* 0x000fe40000000000 */
[----:B------:R-:W-:-:S05]  /*04f0*/  LOP3.LUT R0, R6, 0xfffffffc, RZ, 0xc0, !PT ;  /* 0xfffffffc06007812 */ /* 0x000fca00078ec0ff */
[----:B------:R-:W-:Y:S01]  /*0500*/  VOTEU.ALL UP0, P0 ;  /* 0x00000000003f7886 */ /* 0x000fe20000000000 */
[----:B------:R-:W-:Y:S01]  /*0510*/  IMAD.IADD R0, R5, 0x1, -R0 ;  /* 0x0000000105007824 */ /* 0x000fe200078e0a00 */
[----:B------:R-:W3:Y:S01]  /*0520*/  @P3 LDC R17, c[0x0][0x10] ;  /* 0x00000400ff113b82 */ /* 0x000ee20000000800 */
[----:B------:R-:W-:Y:S01]  /*0530*/  VOTEU.ALL UP1, P0 ;  /* 0x00000000003f7886 */ /* 0x000fe20000020000 */
[----:B--2---:R-:W-:Y:S01]  /*0540*/  @P3 IMAD.MOV.U32 R6, RZ, RZ, R3 ;  /* 0x000000ffff063224 */ /* 0x004fe200078e0003 */
[----:B------:R-:W-:Y:S01]  /*0550*/  @!UP0 UMOV UR6, 0x400 ;  /* 0x0000040000068882 */ /* 0x000fe20000000000 */
[----:B------:R-:W-:-:S04]  /*0560*/  @!UP0 UIADD3 UR4, -UR4, 0x100000, URZ ;  /* 0x0010000004048890 */ /* 0x000fc8000fffe13f */
[----:B------:R-:W-:Y:S02]  /*0570*/  @!UP0 USHF.L.U32 UR5, UR4, 0xb, URZ ;  /* 0x0000000b04058899 */ /* 0x000fe4000800063f */
[----:B------:R-:W-:Y:S01]  /*0580*/  @!UP0 USHF.L.U32 UR4, UR4, 0x1, URZ ;  /* 0x0000000104048899 */ /* 0x000fe2000800063f */
[----:B------:R-:W-:Y:S02]  /*0590*/  @P3 IMAD.MOV.U32 R7, RZ, RZ, RZ ;  /* 0x000000ffff073224 */ /* 0x000fe400078e00ff */
[----:B------:R-:W-:Y:S01]  /*05a0*/  IMAD.MOV.U32 R5, RZ, RZ, RZ ;  /* 0x000000ffff057224 */ /* 0x000fe200078e00ff */
[----:B------:R-:W0:Y:S01]  /*05b0*/  @!UP0 S2UR UR7, SR_CgaCtaId ;  /* 0x00000000000789c3 */ /* 0x000e220000008800 */
[----:B------:R-:W-:-:S07]  /*05c0*/  @P3 IMAD.MOV.U32 R11, RZ, RZ, RZ ;  /* 0x000000ffff0b3224 */ /* 0x000fce00078e00ff */
[----:B------:R-:W1:Y:S01]  /*05d0*/  @!P3 LDC R9, c[0x0][0xc] ;  /* 0x00000300ff09bb82 */ /* 0x000e620000000800 */
[----:B---3--:R-:W-:-:S04]  /*05e0*/  @P3 IMAD.WIDE.U32 R16, R4, R17, R6 ;  /* 0x0000001104103225 */ /* 0x008fc800078e0006 */
[----:B------:R-:W-:Y:S01]  /*05f0*/  @P3 IMAD.IADD R17, R17, 0x1, R11 ;  /* 0x0000000111113824 */ /* 0x000fe200078e020b */
[----:B0-----:R-:W-:Y:S01]  /*0600*/  @!UP0 ULEA UR6, UR7, UR6, 0x18 ;  /* 0x0000000607068291 */ /* 0x001fe2000f8ec03f */
[----:B------:R-:W-:Y:S01]  /*0610*/  VOTEU.ALL UP0, P0 ;  /* 0x00000000003f7886 */ /* 0x000fe20000000000 */
[----:B------:R-:W-:-:S04]  /*0620*/  ISETP.NE.AND P0, PT, R0, 0x3, PT ;  /* 0x000000030000780c */ /* 0x000fc80003f05270 */
[----:B------:R-:W-:Y:S01]  /*0630*/  ISETP.EQ.OR P0, PT, R0, RZ, !P0 ;  /* 0x000000ff0000720c */ /* 0x000fe20004702670 */
[----:B-1----:R-:W-:-:S03]  /*0640*/  @!P3 IMAD.WIDE.U32 R6, R9, R3, R4 ;  /* 0x000000030906b225 */ /* 0x002fc600078e0004 */
[C---:B------:R-:W-:Y:S01]  /*0650*/  ISETP.EQ.AND P0, PT, R8.reuse, RZ, P0 ;  /* 0x000000ff0800720c */ /* 0x040fe20000702270 */
[----:B------:R-:W-:Y:S01]  /*0660*/  VIADD R8, R8, 0xffffffff ;  /* 0xffffffff08087836 */ /* 0x000fe20000000000 */
[----:B------:R-:W0:Y:S02]  /*0670*/  FENCE.VIEW.ASYNC.S ;  /* 0x00000000000073c6 */ /* 0x000e240000000000 */
[----:B0-----:R0:W4:Y:S01]  /*0680*/  @!UP0 SYNCS.EXCH.64 URZ, [UR6+0xe0], UR4 ;  /* 0x0000e004063f85b2 */ /* 0x0011220008000100 */
[----:B------:R-:W-:Y:S01]  /*0690*/  @!P3 IMAD.MOV.U32 R16, RZ, RZ, R6 ;  /* 0x000000ffff10b224 */ /* 0x000fe200078e0006 */
[----:B------:R-:W-:Y:S01]  /*06a0*/  SEL R19, RZ, 0x1, !P0 ;  /* 0x00000001ff137807 */ /* 0x000fe20004000000 */
[----:B------:R-:W-:Y:S01]  /*06b0*/  @!P3 IMAD.MOV.U32 R17, RZ, RZ, R7 ;  /* 0x000000ffff11b224 */ /* 0x000fe200078e0007 */
[----:B------:R-:W-:-:S04]  /*06c0*/  ISETP.GE.U32.AND P1, PT, R8, 0x2, PT ;  /* 0x000000020800780c */ /* 0x000fc80003f26070 */
[----:B------:R-:W-:Y:S01]  /*06d0*/  SEL R19, R19, 0x2, P1 ;  /* 0x0000000213137807 */ /* 0x000fe20000800000 */
[----:B------:R0:W4:Y:S01]  /*06e0*/  @!UP1 SYNCS.EXCH.64 URZ, [UR6+0xe8], UR4 ;  /* 0x0000e804063f95b2 */ /* 0x0001220008000100 */
[----:B------:R-:W-:Y:S01]  /*06f0*/  NOP ;  /* 0x0000000000007918 */ /* 0x000fe20000000000 */
[----:B----4-:R-:W-:Y:S06]  /*0700*/  BAR.SYNC.DEFER_BLOCKING 0x0 ;  /* 0x0000000000007b1d */ /* 0x010fec0000010000 */
[----:B------:R-:W-:Y:S05]  /*0710*/  @!P2 BRA `(.L_x_4) ;  /* 0x0000003c009ca947 */ /* 0x000fea0003800000 */
[----:B------:R-:W-:-:S13]  /*0720*/  ISETP.GT.U32.AND P0, PT, R8, 0x1, PT ;  /* 0x000000010800780c */ /* 0x000fda0003f04070 */
[----:B0-----:R-:W-:Y:S05]  /*0730*/  @P0 EXIT ;  /* 0x000000000000094d */ /* 0x001fea0003800000 */
[----:B------:R-:W-:Y:S01]  /*0740*/  ULDC.64 UR4, c[0x0][0x650] ;  /* 0x0001940000047ab9 */ /* 0x000fe20000000a00 */
[----:B------:R-:W-:Y:S01]  /*0750*/  PRMT R0, RZ, 0x7610, R0 ;  /* 0x00007610ff007816 */ /* 0x000fe20000000000 */
[----:B------:R-:W-:Y:S01]  /*0760*/  IMAD.MOV.U32 R57, RZ, RZ, -0x1 ;  /* 0xffffffffff397424 */ /* 0x000fe200078e00ff */
[----:B------:R-:W-:Y:S01]  /*0770*/  ISETP.GE.U32.AND P0, PT, R16, UR4, PT ;  /* 0x0000000410007c0c */ /* 0x000fe2000bf06070 */
[----:B------:R-:W-:Y:S02]  /*0780*/  IMAD.MOV.U32 R58, RZ, RZ, -0x1 ;  /* 0xffffffffff3a7424 */ /* 0x000fe400078e00ff */
[----:B------:R-:W-:Y:S01]  /*0790*/  IMAD.MOV.U32 R59, RZ, RZ, -0x1 ;  /* 0xffffffffff3b7424 */ /* 0x000fe200078e00ff */
[----:B------:R-:W-:-:S13]  /*07a0*/  ISETP.GE.U32.AND.EX P0, PT, R17, UR5, PT, P0 ;  /* 0x0000000511007c0c */ /* 0x000fda000bf06100 */
[----:B------:R-:W-:Y:S05]  /*07b0*/  @P0 BRA `(.L_x_5) ;  /* 0x0000000400540947 */ /* 0x000fea0003800000 */
[----:B------:R-:W0:Y:S01]  /*07c0*/  LDC.64 R14, c[0x0][0x628] ;  /* 0x00018a00ff0e7b82 */ /* 0x000e220000000a00 */
[----:B------:R-:W-:Y:S02]  /*07d0*/  IMAD.MOV.U32 R6, RZ, RZ, R16 ;  /* 0x000000ffff067224 */ /* 0x000fe400078e0010 */
[----:B------:R-:W-:-:S05]  /*07e0*/  IMAD.MOV.U32 R7, RZ, RZ, R17 ;  /* 0x000000ffff077224 */ /* 0x000fca00078e0011 */
[----:B------:R-:W1:Y:S08]  /*07f0*/  LDC R0, c[0x0][0x630] ;  /* 0x00018c00ff007b82 */ /* 0x000e700000000800 */
[----:B------:R-:W2:Y:S01]  /*0800*/  LDC.64 R20, c[0x0][0x620] ;  /* 0x00018800ff147b82 */ /* 0x000ea20000000a00 */
[----:B0-----:R-:W-:-:S04]  /*0810*/  ISETP.NE.U32.AND P0, PT, R14, RZ, PT ;  /* 0x000000ff0e00720c */ /* 0x001fc80003f05070 */
[----:B------:R-:W-:-:S13]  /*0820*/  ISETP.NE.AND.EX P0, PT, R15, RZ, PT, P0 ;  /* 0x000000ff0f00720c */ /* 0x000fda0003f05300 */
[----:B-12---:R-:W-:Y:S05]  /*0830*/  @!P0 BRA `(.L_x_6) ;  /* 0x0000000000288947 */ /* 0x006fea0003800000 */
[----:B------:R-:W0:Y:S02]  /*0840*/  LDC R11, c[0x0][0x634] ;  /* 0x00018d00ff0b7b82 */ /* 0x000e240000000800 */
[----:B0-----:R-:W-:-:S05]  /*0850*/  IADD3 R11, P0, R16, R11, RZ ;  /* 0x0000000b100b7210 */ /* 0x001fca0007f1e0ff */
[----:B------:R-:W-:-:S04]  /*0860*/  IMAD.X R13, RZ, RZ, R17, P0 ;  /* 0x000000ffff0d7224 */ /* 0x000fc800000e0611 */
[----:B------:R-:W-:-:S04]  /*0870*/  IMAD.WIDE.U32 R6, R13, R14, RZ ;  /* 0x0000000e0d067225 */ /* 0x000fc800078e00ff */
[----:B------:R-:W-:-:S04]  /*0880*/  IMAD.WIDE.U32 R8, P0, R11, R15, R6 ;  /* 0x0000000f0b087225 */ /* 0x000fc80007800006 */
[----:B------:R-:W-:-:S04]  /*0890*/  IMAD.WIDE.U32 R6, R11, R14, RZ ;  /* 0x0000000e0b067225 */ /* 0x000fc800078e00ff */
[----:B------:R-:W-:Y:S01]  /*08a0*/  IMAD.X R11, RZ, RZ, RZ, P0 ;  /* 0x000000ffff0b7224 */ /* 0x000fe200000e06ff */
[----:B------:R-:W-:Y:S01]  /*08b0*/  IADD3 RZ, P0, R7, R8, RZ ;  /* 0x0000000807ff7210 */ /* 0x000fe20007f1e0ff */
[----:B------:R-:W-:-:S04]  /*08c0*/  IMAD.MOV.U32 R10, RZ, RZ, R9 ;  /* 0x000000ffff0a7224 */ /* 0x000fc800078e0009 */
[----:B------:R-:W-:-:S08]  /*08d0*/  IMAD.WIDE.U32.X R6, R13, R15, R10, P0 ;  /* 0x0000000f0d067225 */ /* 0x000fd000000e040a */
.L_x_6:
[-CC-:B------:R-:W-:Y:S01]  /*08e0*/  SHF.R.U64 R59, R6, R0.reuse, R7.reuse ;  /* 0x00000000063b7219 */ /* 0x180fe20000001207 */
[----:B------:R-:W0:Y:S01]  /*08f0*/  LDC R10, c[0x0][0x618] ;  /* 0x00018600ff0a7b82 */ /* 0x000e220000000800 */
[----:B------:R-:W-:Y:S01]  /*0900*/  SHF.R.U32.HI R5, RZ, R0, R7 ;  /* 0x00000000ff057219 */ /* 0x000fe20000011607 */
[----:B------:R-:W-:Y:S01]  /*0910*/  ULDC UR4, c[0x0][0x150] ;  /* 0x0000540000047ab9 */ /* 0x000fe20000000800 */
[----:B------:R-:W-:Y:S02]  /*0920*/  IADD3 R9, P0, RZ, -R59, RZ ;  /* 0x8000003bff097210 */ /* 0x000fe40007f1e0ff */
[----:B------:R-:W-:-:S03]  /*0930*/  I2FP.F32.U32 R0, R4 ;  /* 0x0000000400007245 */ /* 0x000fc60000201000 */
[----:B------:R-:W1:Y:S01]  /*0940*/  LDC.64 R26, c[0x0][0x640] ;  /* 0x00019000ff1a7b82 */ /* 0x000e620000000a00 */
[----:B------:R-:W-:Y:S02]  /*0950*/  IMAD.X R11, RZ, RZ, ~R5, P0 ;  /* 0x000000ffff0b7224 */ /* 0x000fe400000e0e05 */
[----:B------:R-:W-:Y:S01]  /*0960*/  FMUL R0, R0, UR4 ;  /* 0x0000000400007c20 */ /* 0x000fe20008400000 */
[----:B------:R-:W-:Y:S01]  /*0970*/  IMAD.WIDE.U32 R6, R9, R20, R16 ;  /* 0x0000001409067225 */ /* 0x000fe200078e0010 */
[----:B------:R-:W-:-:S03]  /*0980*/  ULDC UR4, c[0x0][0x154] ;  /* 0x0000550000047ab9 */ /* 0x000fc60000000800 */
[----:B------:R-:W-:Y:S01]  /*0990*/  IMAD R8, R11, R20, RZ ;  /* 0x000000140b087224 */ /* 0x000fe200078e02ff */
[----:B------:R-:W2:Y:S01]  /*09a0*/  LDC R5, c[0x0][0x144] ;  /* 0x00005100ff057b82 */ /* 0x000ea20000000800 */
[----:B------:R-:W3:Y:S02]  /*09b0*/  F2I.U32.TRUNC.NTZ R0, R0 ;  /* 0x0000000000007305 */ /* 0x000ee4000020f000 */
[----:B------:R-:W-:-:S04]  /*09c0*/  IMAD R9, R9, R21, R8 ;  /* 0x0000001509097224 */ /* 0x000fc800078e0208 */
[----:B------:R-:W-:Y:S01]  /*09d0*/  IMAD.IADD R7, R7, 0x1, R9 ;  /* 0x0000000107077824 */ /* 0x000fe200078e0209 */
[----:B------:R-:W4:Y:S01]  /*09e0*/  LDC R12, c[0x0][0x608] ;  /* 0x00018200ff0c7b82 */ /* 0x000f220000000800 */
[----:B------:R-:W-:-:S03]  /*09f0*/  IMAD.MOV.U32 R9, RZ, RZ, -0x1 ;  /* 0xffffffffff097424 */ /* 0x000fc600078e00ff */
[-CC-:B0-----:R-:W-:Y:S02]  /*0a00*/  SHF.R.U64 R20, R6, R10.reuse, R7.reuse ;  /* 0x0000000a06147219 */ /* 0x181fe40000001207 */
[----:B------:R-:W-:Y:S02]  /*0a10*/  I2FP.F32.U32 R6, R3 ;  /* 0x0000000300067245 */ /* 0x000fe40000201000 */
[----:B------:R-:W0:Y:S01]  /*0a20*/  LDC R24, c[0x0][0x658] ;  /* 0x00019600ff187b82 */ /* 0x000e220000000800 */
[----:B-1----:R-:W-:Y:S01]  /*0a30*/  ISETP.NE.U32.AND P0, PT, R26, RZ, PT ;  /* 0x000000ff1a00720c */ /* 0x002fe20003f05070 */
[----:B---3--:R-:W-:Y:S01]  /*0a40*/  IMAD.MOV R8, RZ, RZ, -R0 ;  /* 0x000000ffff087224 */ /* 0x008fe200078e0a00 */
[----:B------:R-:W-:Y:S01]  /*0a50*/  SHF.R.U32.HI R7, RZ, R10, R7 ;  /* 0x0000000aff077219 */ /* 0x000fe20000011607 */
[----:B------:R-:W-:Y:S01]  /*0a60*/  FMUL R6, R6, UR4 ;  /* 0x0000000406067c20 */ /* 0x000fe20008400000 */
[----:B------:R-:W-:-:S03]  /*0a70*/  ISETP.NE.AND.EX P0, PT, R27, RZ, PT, P0 ;  /* 0x000000ff1b00720c */ /* 0x000fc60003f05300 */
[----:B------:R-:W1:Y:S01]  /*0a80*/  LDC R14, c[0x0][0x148] ;  /* 0x00005200ff0e7b82 */ /* 0x000e620000000800 */
[----:B--2---:R-:W-:-:S07]  /*0a90*/  IMAD R0, R5, R8, R4 ;  /* 0x0000000805007224 */ /* 0x004fce00078e0204 */
[----:B------:R-:W2:Y:S01]  /*0aa0*/  LDC R22, c[0x0][0x600] ;  /* 0x00018000ff167b82 */ /* 0x000ea20000000800 */
[-CC-:B----4-:R-:W-:Y:S02]  /*0ab0*/  SHF.R.U64 R28, R20, R12.reuse, R7.reuse ;  /* 0x0000000c141c7219 */ /* 0x190fe40000001207 */
[----:B------:R-:W-:Y:S01]  /*0ac0*/  SHF.R.U32.HI R5, RZ, R12, R7 ;  /* 0x0000000cff057219 */ /* 0x000fe20000011607 */
[----:B------:R-:W-:Y:S01]  /*0ad0*/  IMAD.MOV.U32 R7, RZ, RZ, 0x1 ;  /* 0x00000001ff077424 */ /* 0x000fe200078e00ff */
[----:B------:R3:W4:Y:S03]  /*0ae0*/  F2I.U32.TRUNC.NTZ R12, R6 ;  /* 0x00000006000c7305 */ /* 0x000726000020f000 */
[----:B------:R-:W1:Y:S01]  /*0af0*/  LDC R15, c[0x0][0x648] ;  /* 0x00019200ff0f7b82 */ /* 0x000e620000000800 */
[-C--:B0-----:R-:W-:Y:S02]  /*0b00*/  SHF.L.U32 R4, R9, R24.reuse, RZ ;  /* 0x0000001809047219 */ /* 0x081fe400000006ff */
[----:B------:R-:W-:-:S02]  /*0b10*/  SHF.R.U64 R30, R28, R24, R5 ;  /* 0x000000181c1e7219 */ /* 0x000fc40000001205 */
[----:B------:R-:W-:Y:S02]  /*0b20*/  LOP3.LUT R11, RZ, R4, RZ, 0x33, !PT ;  /* 0x00000004ff0b7212 */ /* 0x000fe400078e33ff */
[-C--:B------:R-:W-:Y:S01]  /*0b30*/  SHF.R.U32.HI R5, RZ, R24.reuse, R5 ;  /* 0x00000018ff057219 */ /* 0x080fe20000011605 */
[----:B------:R-:W0:Y:S01]  /*0b40*/  LDC R21, c[0x0][0x638] ;  /* 0x00018e00ff157b82 */ /* 0x000e220000000800 */
[----:B------:R-:W-:Y:S01]  /*0b50*/  SHF.L.U32 R10, R7, R24, RZ ;  /* 0x00000018070a7219 */ /* 0x000fe200000006ff */
[----:B------:R-:W-:-:S06]  /*0b60*/  IMAD.MOV.U32 R4, RZ, RZ, R30 ;  /* 0x000000ffff047224 */ /* 0x000fcc00078e001e */
[----:B------:R-:W0:Y:S01]  /*0b70*/  LDC R57, c[0x0][0x610] ;  /* 0x00018400ff397b82 */ /* 0x000e220000000800 */
[----:B---34-:R-:W-:Y:S05]  /*0b80*/  @!P0 BRA `(.L_x_7) ;  /* 0x0000000000288947 */ /* 0x018fea0003800000 */
[----:B------:R-:W3:Y:S02]  /*0b90*/  LDC R9, c[0x0][0x64c] ;  /* 0x00019300ff097b82 */ /* 0x000ee40000000800 */
[----:B---3--:R-:W-:-:S05]  /*0ba0*/  IADD3 R9, P0, R30, R9, RZ ;  /* 0x000000091e097210 */ /* 0x008fca0007f1e0ff */
        /* <DEDUP_REMOVED lines=8> */
.L_x_7:
[----:B-1----:R-:W-:Y:S01]  /*0c30*/  SHF.R.U64 R4, R4, R15, R5 ;  /* 0x0000000f04047219 */ /* 0x002fe20000001205 */
[----:B--2---:R-:W-:Y:S01]  /*0c40*/  VIADD R5, R22, 0xffffffff ;  /* 0xffffffff16057836 */ /* 0x004fe20000000000 */
[----:B------:R-:W-:Y:S01]  /*0c50*/  LOP3.LUT R11, R28, R11, RZ, 0xc0, !PT ;  /* 0x0000000b1c0b7212 */ /* 0x000fe200078ec0ff */
[----:B------:R-:W-:Y:S02]  /*0c60*/  IMAD.MOV R12, RZ, RZ, -R12 ;  /* 0x000000ffff0c7224 */ /* 0x000fe400078e0a0c */
[----:B------:R-:W-:Y:S02]  /*0c70*/  IMAD.MOV R6, RZ, RZ, -R4 ;  /* 0x000000ffff067224 */ /* 0x000fe400078e0a04 */
[----:B------:R-:W-:Y:S01]  /*0c80*/  IMAD R11, R10, R4, R11 ;  /* 0x000000040a0b7224 */ /* 0x000fe200078e020b */
[----:B------:R-:W-:Y:S01]  /*0c90*/  LOP3.LUT R4, R20, R5, RZ, 0xc0, !PT ;  /* 0x0000000514047212 */ /* 0x000fe200078ec0ff */
[----:B------:R-:W-:Y:S02]  /*0ca0*/  @P3 IMAD R0, R14, R12, R3 ;  /* 0x0000000c0e003224 */ /* 0x000fe400078e0203 */
[----:B0-----:R-:W-:-:S02]  /*0cb0*/  IMAD R3, R6, R21, R30 ;  /* 0x0000001506037224 */ /* 0x001fc400078e021e */
[----:B------:R-:W-:Y:S02]  /*0cc0*/  IMAD R57, R11, R57, R0 ;  /* 0x000000390b397224 */ /* 0x000fe400078e0200 */
[----:B------:R-:W-:Y:S02]  /*0cd0*/  IMAD R4, R3, R22, R4 ;  /* 0x0000001603047224 */ /* 0x000fe400078e0204 */
[----:B------:R-:W-:-:S03]  /*0ce0*/  IMAD.MOV.U32 R0, RZ, RZ, 0x1 ;  /* 0x00000001ff007424 */ /* 0x000fc600078e00ff */
[----:B------:R-:W-:Y:S02]  /*0cf0*/  SEL R58, R4, R57, !P3 ;  /* 0x00000039043a7207 */ /* 0x000fe40005800000 */
[----:B------:R-:W-:-:S07]  /*0d00*/  SEL R57, R57, R4, !P3 ;  /* 0x0000000439397207 */ /* 0x000fce0005800000 */
.L_x_5:
[----:B------:R-:W-:-:S08]  /*0d10*/  NOP ;  /* 0x0000000000007918 */ /* 0x000fd00000000000 */
[----:B------:R-:W0:Y:S02]  /*0d20*/  USETMAXREG.TRY_ALLOC.CTAPOOL UP0, 0xe8 ;  /* 0x000000e8000079c8 */ /* 0x000e240008000600 */
[----:B0-----:R-:W-:-:S13]  /*0d30*/  PLOP3.LUT P0, PT, PT, PT, UP0, 0x80, 0x0 ;  /* 0x000000000000781c */ /* 0x001fda0003f0f008 */
[----:B------:R-:W-:Y:S05]  /*0d40*/  @!P0 BRA `(.L_x_5) ;  /* 0xfffffffc00f08947 */ /* 0x000fea000383ffff */
[----:B------:R-:W-:Y:S01]  /*0d50*/  ULDC.64 UR4, c[0x0][0x598] ;  /* 0x0001660000047ab9 */ /* 0x000fe20000000a00 */
[----:B------:R-:W-:Y:S01]  /*0d60*/  ULDC.64 UR36, c[0x0][0x208] ;  /* 0x0000820000247ab9 */ /* 0x000fe20000000a00 */
[----:B------:R-:W-:-:S04]  /*0d70*/  ISETP.NE.U32.AND P0, PT, RZ, UR4, PT ;  /* 0x00000004ff007c0c */ /* 0x000fc8000bf05070 */
[----:B------:R-:W-:-:S13]  /*0d80*/  ISETP.NE.AND.EX P0, PT, RZ, UR5, PT, P0 ;  /* 0x00000005ff007c0c */ /* 0x000fda000bf05300 */
[----:B------:R-:W-:Y:S05]  /*0d90*/  @!P0 BRA `(.L_x_8) ;  /* 0x00000000001c8947 */ /* 0x000fea0003800000 */
[----:B------:R-:W0:Y:S02]  /*0da0*/  LDC.64 R4, c[0x0][0x598] ;  /* 0x00016600ff047b82 */ /* 0x000e240000000a00 */
[----:B0-----:R-:W2:Y:S02]  /*0db0*/  LDG.E.64 R4, desc[UR36][R4.64] ;  /* 0x0000002404047981 */ /* 0x001ea4000c1e1b00 */
[----:B--2---:R-:W-:-:S04]  /*0dc0*/  ISETP.NE.U32.AND P0, PT, R4, RZ, PT ;  /* 0x000000ff0400720c */ /* 0x004fc80003f05070 */
[----:B------:R-:W-:-:S13]  /*0dd0*/  ISETP.NE.AND.EX P0, PT, R5, RZ, PT, P0 ;  /* 0x000000ff0500720c */ /* 0x000fda0003f05300 */
[----:B------:R-:W-:Y:S05]  /*0de0*/  @!P0 BRA `(.L_x_8) ;  /* 0x0000000000088947 */ /* 0x000fea0003800000 */
[----:B------:R0:W5:Y:S01]  /*0df0*/  LD.E R22, desc[UR36][R4.64] ;  /* 0x0000002404167980 */ /* 0x000162000c101900 */
[----:B------:R-:W-:Y:S05]  /*0e00*/  BRA `(.L_x_9) ;  /* 0x0000000000247947 */ /* 0x000fea0003800000 */
.L_x_8:
[----:B------:R-:W-:Y:S02]  /*0e10*/  ULDC.64 UR4, c[0x0][0x588] ;  /* 0x0001620000047ab9 */ /* 0x000fe40000000a00 */
[----:B------:R-:W-:-:S04]  /*0e20*/  ISETP.NE.U32.AND P0, PT, RZ, UR4, PT ;  /* 0x00000004ff007c0c */ /* 0x000fc8000bf05070 */
[----:B------:R-:W-:-:S13]  /*0e30*/  ISETP.NE.AND.EX P0, PT, RZ, UR5, PT, P0 ;  /* 0x00000005ff007c0c */ /* 0x000fda000bf05300 */
[----:B------:R-:W-:Y:S05]  /*0e40*/  @!P0 BRA `(.L_x_10) ;  /* 0x00000000000c8947 */ /* 0x000fea0003800000 */
[----:B------:R-:W0:Y:S02]  /*0e50*/  LDC.64 R22, c[0x0][0x588] ;  /* 0x00016200ff167b82 */ /* 0x000e240000000a00 */
[----:B0-----:R1:W5:Y:S01]  /*0e60*/  LDG.E R22, desc[UR36][R22.64] ;  /* 0x0000002416167981 */ /* 0x001362000c1e1900 */
[----:B------:R-:W-:Y:S05]  /*0e70*/  BRA `(.L_x_9) ;  /* 0x0000000000087947 */ /* 0x000fea0003800000 */
.L_x_10:
[----:B------:R-:W-:Y:S02]  /*0e80*/  ULDC UR4, c[0x0][0x580] ;  /* 0x0001600000047ab9 */ /* 0x000fe40000000800 */
[----:B------:R-:W-:-:S07]  /*0e90*/  IMAD.U32 R22, RZ, RZ, UR4 ;  /* 0x00000004ff167e24 */ /* 0x000fce000f8e00ff */
.L_x_9:
[----:B------:R-:W-:Y:S02]  /*0ea0*/  ULDC.64 UR4, c[0x0][0x5a0] ;  /* 0x0001680000047ab9 */ /* 0x000fe40000000a00 */
[----:B------:R-:W-:-:S04]  /*0eb0*/  ISETP.NE.U32.AND P0, PT, RZ, UR4, PT ;  /* 0x00000004ff007c0c */ /* 0x000fc8000bf05070 */
[----:B------:R-:W-:-:S13]  /*0ec0*/  ISETP.NE.AND.EX P0, PT, RZ, UR5, PT, P0 ;  /* 0x00000005ff007c0c */ /* 0x000fda000bf05300 */
[----:B------:R-:W-:Y:S05]  /*0ed0*/  @!P0 BRA `(.L_x_11) ;  /* 0x00000000001c8947 */ /* 0x000fea0003800000 */
[----:B0-----:R-:W0:Y:S02]  /*0ee0*/  LDC.64 R4, c[0x0][0x5a0] ;  /* 0x00016800ff047b82 */ /* 0x001e240000000a00 */
[----:B0-----:R-:W2:Y:S02]  /*0ef0*/  LDG.E.64 R4, desc[UR36][R4.64] ;  /* 0x0000002404047981 */ /* 0x001ea4000c1e1b00 */
[----:B--2---:R-:W-:-:S04]  /*0f00*/  ISETP.NE.U32.AND P0, PT, R4, RZ, PT ;  /* 0x000000ff0400720c */ /* 0x004fc80003f05070 */
[----:B------:R-:W-:-:S13]  /*0f10*/  ISETP.NE.AND.EX P0, PT, R5, RZ, PT, P0 ;  /* 0x000000ff0500720c */ /* 0x000fda0003f05300 */
[----:B------:R-:W-:Y:S05]  /*0f20*/  @!P0 BRA `(.L_x_11) ;  /* 0x0000000000088947 */ /* 0x000fea0003800000 */
[----:B-1----:R0:W5:Y:S01]  /*0f30*/  LD.E R23, desc[UR36][R4.64] ;  /* 0x0000002404177980 */ /* 0x002162000c101900 */
[----:B------:R-:W-:Y:S05]  /*0f40*/  BRA `(.L_x_12) ;  /* 0x0000000000247947 */ /* 0x000fea0003800000 */
.L_x_11:
[----:B------:R-:W-:Y:S02]  /*0f50*/  ULDC.64 UR4, c[0x0][0x590] ;  /* 0x0001640000047ab9 */ /* 0x000fe40000000a00 */
[----:B------:R-:W-:-:S04]  /*0f60*/  ISETP.NE.U32.AND P0, PT, RZ, UR4, PT ;  /* 0x00000004ff007c0c */ /* 0x000fc8000bf05070 */
[----:B------:R-:W-:-:S13]  /*0f70*/  ISETP.NE.AND.EX P0, PT, RZ, UR5, PT, P0 ;  /* 0x00000005ff007c0c */ /* 0x000fda000bf05300 */
[----:B------:R-:W-:Y:S05]  /*0f80*/  @!P0 BRA `(.L_x_13) ;  /* 0x00000000000c8947 */ /* 0x000fea0003800000 */
[----:B0-----:R-:W1:Y:S02]  /*0f90*/  LDC.64 R4, c[0x0][0x590] ;  /* 0x00016400ff047b82 */ /* 0x001e640000000a00 */
[----:B-1----:R1:W5:Y:S01]  /*0fa0*/  LDG.E R23, desc[UR36][R4.64] ;  /* 0x0000002404177981 */ /* 0x002362000c1e1900 */
[----:B------:R-:W-:Y:S05]  /*0fb0*/  BRA `(.L_x_12) ;  /* 0x0000000000087947 */ /* 0x000fea0003800000 */
.L_x_13:
[----:B------:R-:W-:Y:S02]  /*0fc0*/  ULDC UR4, c[0x0][0x584] ;  /* 0x0001610000047ab9 */ /* 0x000fe40000000800 */
[----:B-1----:R-:W-:-:S07]  /*0fd0*/  IMAD.U32 R23, RZ, RZ, UR4 ;  /* 0x00000004ff177e24 */ /* 0x002fce000f8e00ff */
.L_x_12:
[----:B------:R-:W-:-:S13]  /*0fe0*/  LOP3.LUT P0, RZ, R0, 0xff, RZ, 0xc0, !PT ;  /* 0x000000ff00ff7812 */ /* 0x000fda000780c0ff */
[----:B------:R-:W-:Y:S05]  /*0ff0*/  @!P0 EXIT ;  /* 0x000000000000894d */ /* 0x000fea0003800000 */
[----:B------:R-:W-:Y:S01]  /*1000*/  ULDC UR4, c[0x0][0x28c] ;  /* 0x0000a30000047ab9 */ /* 0x000fe20000000800 */
[----:B------:R-:W-:Y:S01]  /*1010*/  ULDC.64 UR6, c[0x0][0x5c8] ;  /* 0x0001720000067ab9 */ /* 0x000fe20000000a00 */
[----:B------:R-:W-:Y:S02]  /*1020*/  UIADD3 UR4, UR4, 0x1f, URZ ;  /* 0x0000001f04047890 */ /* 0x000fe4000fffe03f */
[----:B------:R-:W-:Y:S02]  /*1030*/  USHF.L.U64.HI UR40, UR6, 0x3, UR7 ;  /* 0x0000000306287899 */ /* 0x000fe40008010207 */
[----:B------:R-:W-:Y:S02]  /*1040*/  USHF.R.S32.HI UR5, URZ, 0x1f, UR4 ;  /* 0x0000001f3f057899 */ /* 0x000fe40008011404 */
[----:B------:R-:W-:Y:S02]  /*1050*/  USHF.L.U32 UR41, UR6, 0x3, URZ ;  /* 0x0000000306297899 */ /* 0x000fe4000800063f */
[----:B------:R-:W-:Y:S01]  /*1060*/  ULEA.HI UR5, UR5, UR4, URZ, 0x5 ;  /* 0x0000000405057291 */ /* 0x000fe2000f8f283f */
[----:B------:R-:W-:Y:S01]  /*1070*/  UMOV UR38, URZ ;  /* 0x0000003f00267c82 */ /* 0x000fe20008000000 */
[----:B------:R-:W-:-:S02]  /*1080*/  UMOV UR39, URZ ;  /* 0x0000003f00277c82 */ /* 0x000fc40008000000 */
[----:B------:R-:W-:-:S12]  /*1090*/  USHF.R.S32.HI UR42, URZ, 0x5, UR5 ;  /* 0x000000053f2a7899 */ /* 0x000fd80008011405 */
.L_x_59:
[----:B------:R-:W-:Y:S01]  /*10a0*/  LOP3.LUT R0, R18, 0x80, RZ, 0xc0, !PT ;  /* 0x0000008012007812 */ /* 0x000fe200078ec0ff */
[----:B------:R-:W2:Y:S01]  /*10b0*/  S2UR UR7, SR_CgaCtaId ;  /* 0x00000000000779c3 */ /* 0x000ea20000008800 */
[----:B------:R-:W-:Y:S02]  /*10c0*/  UMOV UR6, 0x400 ;  /* 0x0000040000067882 */ /* 0x000fe40000000000 */
[----:B------:R-:W-:-:S06]  /*10d0*/  SHF.R.U32.HI R0, RZ, 0x7, R0 ;  /* 0x00000007ff007819 */ /* 0x000fcc0000011600 */
[----:B------:R-:W3:Y:S01]  /*10e0*/  SHFL.IDX PT, R0, R0, RZ, 0x1f ;  /* 0x00001fff00007589 */ /* 0x000ee200000e0000 */
[----:B--2---:R-:W-:Y:S01]  /*10f0*/  ULEA UR44, UR7, UR6, 0x18 ;  /* 0x00000006072c7291 */ /* 0x004fe2000f8ec03f */
[----:B---3--:R-:W-:-:S13]  /*1100*/  R2UR UR4, R0 ;  /* 0x00000000000472ca */ /* 0x008fda00000e0000 */
[----:B------:R-:W-:-:S04]  /*1110*/  ULEA.HI UR5, UR4, UR4, URZ, 0x1 ;  /* 0x0000000404057291 */ /* 0x000fc8000f8f083f */
[----:B------:R-:W-:-:S04]  /*1120*/  ULOP3.LUT UR5, UR5, 0x1ffffe, URZ, 0xc0, !UPT ;  /* 0x001ffffe05057892 */ /* 0x000fc8000f8ec03f */
[----:B------:R-:W-:-:S03]  /*1130*/  UIADD3 UR5, UR4, -UR5, URZ ;  /* 0x8000000504057290 */ /* 0x000fc6000fffe03f */
[----:B------:R-:W-:Y:S01]  /*1140*/  ULDC UR4, c[0x0][0x28c] ;  /* 0x0000a30000047ab9 */ /* 0x000fe20000000800 */
[----:B------:R-:W-:Y:S01]  /*1150*/  ULEA UR5, UR5, UR44, 0xb ;  /* 0x0000002c05057291 */ /* 0x000fe2000f8e583f */
[----:B------:R-:W-:-:S03]  /*1160*/  ISETP.LT.AND P0, PT, RZ, UR4, PT ;  /* 0x00000004ff007c0c */ /* 0x000fc6000bf01270 */
[----:B------:R-:W-:-:S04]  /*1170*/  UIADD3 UR5, UR5, 0x180, URZ ;  /* 0x0000018005057890 */ /* 0x000fc8000fffe03f */
[----:B------:R-:W-:-:S04]  /*1180*/  USHF.R.U32.HI UR5, URZ, 0x4, UR5 ;  /* 0x000000043f057899 */ /* 0x000fc80008011605 */
[----:B------:R-:W-:Y:S02]  /*1190*/  ULOP3.LUT UR43, UR5, 0x3fff, URZ, 0xc0, !UPT ;  /* 0x00003fff052b7892 */ /* 0x000fe4000f8ec03f */
[----:B-1----:R-:W-:Y:S10]  /*11a0*/  @P0 BRA `(.L_x_14) ;  /* 0x0000000000400947 */ /* 0x002ff40003800000 */
[----:B------:R-:W-:Y:S01]  /*11b0*/  MOV R0, 0x0 ;  /* 0x0000000000007802 */ /* 0x000fe20000000f00 */
[----:B------:R-:W-:Y:S01]  /*11c0*/  ULDC.64 UR4, c[0x4][0x68] ;  /* 0x01001a0000047ab9 */ /* 0x000fe20000000a00 */
[----:B------:R-:W-:Y:S01]  /*11d0*/  ULDC.64 UR6, c[0x4][0x8] ;  /* 0x0100020000067ab9 */ /* 0x000fe20000000a00 */
[----:B01----:R-:W-:Y:S01]  /*11e0*/  IMAD.U32 R4, RZ, RZ, UR4 ;  /* 0x00000004ff047e24 */ /* 0x003fe2000f8e00ff */
[----:B------:R0:W1:Y:S01]  /*11f0*/  LDC.64 R14, c[0x4][R0] ;  /* 0x01000000000e7b82 */ /* 0x0000620000000a00 */
[----:B------:R-:W-:Y:S01]  /*1200*/  IMAD.U32 R5, RZ, RZ, UR5 ;  /* 0x00000005ff057e24 */ /* 0x000fe2000f8e00ff */
[----:B------:R-:W-:Y:S01]  /*1210*/  ULDC.64 UR4, c[0x4][0x70] ;  /* 0x01001c0000047ab9 */ /* 0x000fe20000000a00 */
[----:B------:R-:W-:Y:S02]  /*1220*/  IMAD.U32 R10, RZ, RZ, UR6 ;  /* 0x00000006ff0a7e24 */ /* 0x000fe4000f8e00ff */
[----:B------:R-:W-:Y:S02]  /*1230*/  IMAD.U32 R6, RZ, RZ, UR4 ;  /* 0x00000004ff067e24 */ /* 0x000fe4000f8e00ff */
[----:B------:R-:W-:-:S02]  /*1240*/  IMAD.U32 R7, RZ, RZ, UR5 ;  /* 0x00000005ff077e24 */ /* 0x000fc4000f8e00ff */
[----:B------:R-:W-:Y:S02]  /*1250*/  IMAD.U32 R11, RZ, RZ, UR7 ;  /* 0x00000007ff0b7e24 */ /* 0x000fe4000f8e00ff */
[----:B------:R-:W-:Y:S02]  /*1260*/  IMAD.MOV.U32 R8, RZ, RZ, 0x1e1 ;  /* 0x000001e1ff087424 */ /* 0x000fe400078e00ff */
[----:B------:R-:W-:Y:S02]  /*1270*/  IMAD.MOV.U32 R12, RZ, RZ, 0x1 ;  /* 0x00000001ff0c7424 */ /* 0x000fe400078e00ff */
[----:B0-----:R-:W-:-:S07]  /*1280*/  IMAD.MOV.U32 R13, RZ, RZ, RZ ;  /* 0x000000ffff0d7224 */ /* 0x001fce00078e00ff */
[----:B------:R-:W-:-:S07]  /*1290*/  LEPC R20, `(.L_x_14) ;  /* 0x000000001014794e */ /* 0x000fce0000000000 */
[----:B-1---5:R-:W-:Y:S05]  /*12a0*/  CALL.ABS.NOINC R14 ;  /* 0x000000000e007343 */ /* 0x022fea0003c00000 */
.L_x_14:
[----:B------:R-:W-:-:S04]  /*12b0*/  LOP3.LUT R0, R19, 0x1, RZ, 0xfc, !PT ;  /* 0x0000000113007812 */ /* 0x000fc800078efcff */
[----:B------:R-:W-:-:S13]  /*12c0*/  ISETP.NE.AND P0, PT, R0, 0x3, PT ;  /* 0x000000030000780c */ /* 0x000fda0003f05270 */
[----:B------:R-:W-:Y:S05]  /*12d0*/  @!P0 BRA `(.L_x_15) ;  /* 0x0000000000048947 */ /* 0x000fea0003800000 */
[----:B------:R-:W-:Y:S01]  /*12e0*/  BPT.TRAP 0x1 ;  /* 0x000000040000795c */ /* 0x000fe20000300000 */
.L_x_15:
[----:B------:R-:W-:Y:S02]  /*12f0*/  IMAD.U32 R3, RZ, RZ, UR39 ;  /* 0x00000027ff037e24 */ /* 0x000fe4000f8e00ff */
[----:B------:R-:W-:-:S03]  /*1300*/  IMAD.U32 R0, RZ, RZ, UR38 ;  /* 0x00000026ff007e24 */ /* 0x000fc6000f8e00ff */
[----:B------:R-:W-:Y:S02]  /*1310*/  LEA R3, R3, UR44, 0x3 ;  /* 0x0000002c03037c11 */ /* 0x000fe4000f8e18ff */
[----:B------:R-:W-:-:S04]  /*1320*/  SHF.L.U32 R0, R0, 0x1f, RZ ;  /* 0x0000001f00007819 */ /* 0x000fc800000006ff */
[----:B------:R2:W3:Y:S01]  /*1330*/  SYNCS.PHASECHK.TRANS64.TRYWAIT P1, [R3+URZ], R0 ;  /* 0x00000000030075a7 */ /* 0x0004e2000802017f */
[----:B------:R-:W-:Y:S05]  /*1340*/  @!P0 BRA `(.L_x_16) ;  /* 0x0000000000048947 */ /* 0x000fea0003800000 */
[----:B------:R-:W-:Y:S01]  /*1350*/  BPT.TRAP 0x1 ;  /* 0x000000040000795c */ /* 0x000fe20000300000 */
.L_x_16:
[----:B---3--:R-:W-:Y:S05]  /*1360*/  @P1 BRA `(.L_x_17) ;  /* 0x0000000000081947 */ /* 0x008fea0003800000 */
[----:B------:R-:W3:Y:S02]  /*1370*/  SYNCS.PHASECHK.TRANS64.TRYWAIT P1, [R3+URZ], R0 ;  /* 0x00000000030075a7 */ /* 0x000ee4000802017f */
[----:B---3--:R-:W-:Y:S05]  /*1380*/  @!P1 BRA `(.L_x_18) ;  /* 0x0000004c00509947 */ /* 0x008fea0003800000 */
.L_x_17:
[----:B------:R-:W-:-:S04]  /*1390*/  UISETP.LT.AND UP0, UPT, UR42, 0x1, UPT ;  /* 0x000000012a00788c */ /* 0x000fc8000bf01270 */
[----:B------:R-:W-:-:S06]  /*13a0*/  USEL UR4, UR42, 0x1, UP0 ;  /* 0x000000012a047887 */ /* 0x000fcc0008000000 */
[----:B--23--:R-:W-:Y:S01]  /*13b0*/  IMAD.U32 R0, RZ, RZ, UR4 ;  /* 0x00000004ff007e24 */ /* 0x00cfe2000f8e00ff */
[----:B------:R-:W-:Y:S05]  /*13c0*/  WARPSYNC.ALL ;  /* 0x0000000000007948 */ /* 0x000fea0003800000 */
[----:B------:R-:W-:-:S04]  /*13d0*/  IADD3 R0, -R0, UR42, RZ ;  /* 0x0000002a00007c10 */ /* 0x000fc8000fffe1ff */
[----:B------:R-:W-:Y:S01]  /*13e0*/  ISETP.GE.AND P1, PT, R0, 0x1, PT ;  /* 0x000000010000780c */ /* 0x000fe20003f26270 */
[----:B------:R-:W-:Y:S01]  /*13f0*/  UIADD3 UR4, UR44, 0x34180, URZ ;  /* 0x000341802c047890 */ /* 0x000fe2000fffe03f */
[----:B------:R-:W-:Y:S01]  /*1400*/  WARPGROUP.ARRIVE ;  /* 0x00000000000079c5 */ /* 0x000fe20000000000 */
[----:B------:R-:W-:Y:S02]  /*1410*/  ULOP3.LUT UR8, UR43, 0x10000, URZ, 0xfc, !UPT ;  /* 0x000100002b087892 */ /* 0x000fe4000f8efc3f */
[----:B------:R-:W-:Y:S01]  /*1420*/  USHF.R.U32.HI UR4, URZ, 0x4, UR4 ;  /* 0x000000043f047899 */ /* 0x000fe20008011604 */
[----:B------:R-:W-:Y:S01]  /*1430*/  UMOV UR5, 0xc0000010 ;  /* 0xc000001000057882 */ /* 0x000fe20000000000 */
[----:B------:R-:W-:Y:S02]  /*1440*/  UMOV UR7, 0xc0000010 ;  /* 0xc000001000077882 */ /* 0x000fe40000000000 */
[----:B------:R-:W-:-:S04]  /*1450*/  ULOP3.LUT UR4, UR4, 0x3fff, URZ, 0xc0, !UPT ;  /* 0x00003fff04047892 */ /* 0x000fc8000f8ec03f */
[----:B------:R-:W-:Y:S02]  /*1460*/  ULOP3.LUT UR9, UR4, 0x10000, URZ, 0xfc, !UPT ;  /* 0x0001000004097892 */ /* 0x000fe4000f8efc3f */
[----:B------:R-:W-:Y:S02]  /*1470*/  ULEA UR4, UR39, UR8, 0xa ;  /* 0x0000000827047291 */ /* 0x000fe4000f8e503f */
[----:B------:R-:W-:Y:S02]  /*1480*/  ULEA UR6, UR39, UR9, 0x5 ;  /* 0x0000000927067291 */ /* 0x000fe4000f8e283f */
[----:B------:R-:W-:Y:S02]  /*1490*/  UIADD3 UR10, UR4, 0x100, URZ ;  /* 0x00000100040a7890 */ /* 0x000fe4000fffe03f */
[----:B------:R-:W-:Y:S02]  /*14a0*/  UIADD3 UR11, UR4, 0x200, URZ ;  /* 0x00000200040b7890 */ /* 0x000fe4000fffe03f */
[----:B------:R-:W-:-:S03]  /*14b0*/  UIADD3 UR12, UR4, 0x300, URZ ;  /* 0x00000300040c7890 */ /* 0x000fc6000fffe03f */
[----:B------:R-:W-:Y:S01]  /*14c0*/  IGMMA.64x16x32.S8.S8 R48, gdesc[UR4], RZ, !UPT, gsb0 ;  /* 0x00600000043079f1 */ /* 0x000fe2000c0410ff */
[----:B------:R-:W-:Y:S01]  /*14d0*/  UMOV UR4, UR10 ;  /* 0x0000000a00047c82 */ /* 0x000fe20008000000 */
[----:B------:R-:W-:Y:S01]  /*14e0*/  UMOV UR5, 0xc0000010 ;  /* 0xc000001000057882 */ /* 0x000fe20000000000 */
[----:B------:R-:W-:Y:S02]  /*14f0*/  WARPGROUP.DEPBAR.LE gsb0, 0x0 ;  /* 0x00008000000079c5 */ /* 0x000fe40000010000 */
[----:B------:R-:W-:-:S06]  /*1500*/  WARPGROUP.ARRIVE ;  /* 0x00000000000079c5 */ /* 0x000fcc0000000000 */
        /* <DEDUP_REMOVED lines=10> */
[----:B------:R-:W-:Y:S03]  /*15b0*/  IGMMA.64x16x32.S8.S8 R24, gdesc[UR4], RZ, !UPT, gsb0 ;  /* 0x00600000041879f1 */ /* 0x000fe6000c0410ff */
[----:B------:R-:W-:Y:S02]  /*15c0*/  WARPGROUP.DEPBAR.LE gsb0, 0x0 ;  /* 0x00008000000079c5 */ /* 0x000fe40000010000 */
[----:B------:R-:W-:Y:S05]  /*15d0*/  @!P1 BRA `(.L_x_19) ;  /* 0x0000000400049947 */ /* 0x000fea0003800000 */
[----:B------:R-:W-:Y:S02]  /*15e0*/  UIADD3 UR4, UR39, 0x1, URZ ;  /* 0x0000000127047890 */ /* 0x000fe4000fffe03f */
[----:B------:R-:W-:Y:S02]  /*15f0*/  UMOV UR11, UR39 ;  /* 0x00000027000b7c82 */ /* 0x000fe40008000000 */
[----:B------:R-:W-:-:S04]  /*1600*/  UISETP.NE.AND UP0, UPT, UR4, 0xd, UPT ;  /* 0x0000000d0400788c */ /* 0x000fc8000bf05270 */
[----:B------:R-:W-:Y:S02]  /*1610*/  USEL UR5, URZ, 0x1, UP0 ;  /* 0x000000013f057887 */ /* 0x000fe40008000000 */
[----:B------:R-:W-:Y:S02]  /*1620*/  USEL UR10, UR4, URZ, UP0 ;  /* 0x0000003f040a7287 */ /* 0x000fe40008000000 */
[----:B------:R-:W-:-:S06]  /*1630*/  ULOP3.LUT UR5, UR38, UR5, URZ, 0x3c, !UPT ;  /* 0x0000000526057292 */ /* 0x000fcc000f8e3c3f */
[----:B01----:R-:W-:-:S07]  /*1640*/  IMAD.U32 R5, RZ, RZ, UR5 ;  /* 0x00000005ff057e24 */ /* 0x003fce000f8e00ff */
.L_x_26:
[----:B01----:R-:W-:Y:S05]  /*1650*/  @!P0 BRA `(.L_x_20) ;  /* 0x0000000000048947 */ /* 0x003fea0003800000 */
[----:B------:R-:W-:Y:S01]  /*1660*/  BPT.TRAP 0x1 ;  /* 0x000000040000795c */ /* 0x000fe20000300000 */
.L_x_20:
[----:B------:R-:W0:Y:S01]  /*1670*/  S2UR UR5, SR_CgaCtaId ;  /* 0x00000000000579c3 */ /* 0x000e220000008800 */
[----:B------:R-:W-:Y:S01]  /*1680*/  UMOV UR4, 0x400 ;  /* 0x0000040000047882 */ /* 0x000fe20000000000 */
[----:B------:R-:W-:Y:S01]  /*1690*/  SHF.L.U32 R3, R5, 0x1f, RZ ;  /* 0x0000001f05037819 */ /* 0x000fe200000006ff */
[----:B0-----:R-:W-:-:S04]  /*16a0*/  ULEA UR15, UR5, UR4, 0x18 ;  /* 0x00000004050f7291 */ /* 0x001fc8000f8ec03f */
[----:B------:R-:W-:-:S09]  /*16b0*/  ULEA UR4, UR10, UR15, 0x3 ;  /* 0x0000000f0a047291 */ /* 0x000fd2000f8e183f */
[----:B------:R0:W1:Y:S01]  /*16c0*/  SYNCS.PHASECHK.TRANS64.TRYWAIT P1, [UR4], R3 ;  /* 0x00000003ff0075a7 */ /* 0x0000620008020144 */
[----:B------:R-:W-:Y:S05]  /*16d0*/  @!P0 BRA `(.L_x_21) ;  /* 0x0000000000048947 */ /* 0x000fea0003800000 */
[----:B------:R-:W-:Y:S01]  /*16e0*/  BPT.TRAP 0x1 ;  /* 0x000000040000795c */ /* 0x000fe20000300000 */
.L_x_21:
[----:B-1----:R-:W-:Y:S05]  /*16f0*/  @P1 BRA `(.L_x_22) ;  /* 0x0000000000081947 */ /* 0x002fea0003800000 */
[----:B------:R-:W1:Y:S02]  /*1700*/  SYNCS.PHASECHK.TRANS64.TRYWAIT P1, [UR4], R3 ;  /* 0x00000003ff0075a7 */ /* 0x000e640008020144 */
[----:B-1----:R-:W-:Y:S05]  /*1710*/  @!P1 BRA `(.L_x_23) ;  /* 0x0000004800809947 */ /* 0x002fea0003800000 */
.L_x_22:
[----:B------:R-:W-:Y:S01]  /*1720*/  ULEA UR6, UR10, UR9, 0x5 ;  /* 0x000000090a067291 */ /* 0x000fe2000f8e283f */
[----:B------:R-:W-:Y:S01]  /*1730*/  WARPGROUP.ARRIVE ;  /* 0x00000000000079c5 */ /* 0x000fe20000000000 */
[----:B------:R-:W-:Y:S01]  /*1740*/  ULEA UR4, UR10, UR8, 0xa ;  /* 0x000000080a047291 */ /* 0x000fe2000f8e503f */
[----:B------:R-:W-:Y:S01]  /*1750*/  UMOV UR7, 0xc0000010 ;  /* 0xc000001000077882 */ /* 0x000fe20000000000 */
[----:B------:R-:W-:Y:S02]  /*1760*/  UMOV UR5, 0xc0000010 ;  /* 0xc000001000057882 */ /* 0x000fe40000000000 */
[----:B------:R-:W-:Y:S02]  /*1770*/  UIADD3 UR12, UR4, 0x100, URZ ;  /* 0x00000100040c7890 */ /* 0x000fe4000fffe03f */
[----:B------:R-:W-:Y:S02]  /*1780*/  UIADD3 UR13, UR4, 0x200, URZ ;  /* 0x00000200040d7890 */ /* 0x000fe4000fffe03f */
[----:B------:R-:W-:-:S02]  /*1790*/  UIADD3 UR14, UR4, 0x300, URZ ;  /* 0x00000300040e7890 */ /* 0x000fc4000fffe03f */
[----:B------:R-:W-:Y:S01]  /*17a0*/  IGMMA.64x16x32.S8.S8 R48, gdesc[UR4], R48, gsb0 ;  /* 0x00600000043079f1 */ /* 0x000fe20008041030 */
[----:B------:R-:W-:Y:S01]  /*17b0*/  UMOV UR5, 0xc0000010 ;  /* 0xc000001000057882 */ /* 0x000fe20000000000 */
[----:B------:R-:W-:Y:S01]  /*17c0*/  UMOV UR4, UR12 ;  /* 0x0000000c00047c82 */ /* 0x000fe20008000000 */
[----:B------:R-:W-:Y:S02]  /*17d0*/  WARPGROUP.DEPBAR.LE gsb0, 0x0 ;  /* 0x00008000000079c5 */ /* 0x000fe40000010000 */
[----:B------:R-:W-:-:S06]  /*17e0*/  WARPGROUP.ARRIVE ;  /* 0x00000000000079c5 */ /* 0x000fcc0000000000 */
[----:B------:R-:W-:Y:S01]  /*17f0*/  IGMMA.64x16x32.S8.S8 R40, gdesc[UR4], R40, gsb0 ;  /* 0x00600000042879f1 */ /* 0x000fe20008041028 */
[----:B------:R-:W-:Y:S01]  /*1800*/  UMOV UR4, UR13 ;  /* 0x0000000d00047c82 */ /* 0x000fe20008000000 */
[----:B------:R-:W-:Y:S01]  /*1810*/  UMOV UR5, 0xc0000010 ;  /* 0xc000001000057882 */ /* 0x000fe20000000000 */
[----:B------:R-:W-:Y:S02]  /*1820*/  WARPGROUP.DEPBAR.LE gsb0, 0x0 ;  /* 0x00008000000079c5 */ /* 0x000fe40000010000 */
[----:B------:R-:W-:-:S06]  /*1830*/  WARPGROUP.ARRIVE ;  /* 0x00000000000079c5 */ /* 0x000fcc0000000000 */
[----:B------:R-:W-:Y:S01]  /*1840*/  IGMMA.64x16x32.S8.S8 R32, gdesc[UR4], R32, gsb0 ;  /* 0x00600000042079f1 */ /* 0x000fe20008041020 */
[----:B------:R-:W-:Y:S01]  /*1850*/  UMOV UR4, UR14 ;  /* 0x0000000e00047c82 */ /* 0x000fe20008000000 */
[----:B------:R-:W-:Y:S01]  /*1860*/  UMOV UR5, 0xc0000010 ;  /* 0xc000001000057882 */ /* 0x000fe20000000000 */
[----:B------:R-:W-:Y:S02]  /*1870*/  WARPGROUP.DEPBAR.LE gsb0, 0x0 ;  /* 0x00008000000079c5 */ /* 0x000fe40000010000 */
[----:B------:R-:W-:-:S06]  /*1880*/  WARPGROUP.ARRIVE ;  /* 0x00000000000079c5 */ /* 0x000fcc0000000000 */
[----:B------:R-:W-:Y:S03]  /*1890*/  IGMMA.64x16x32.S8.S8 R24, gdesc[UR4], R24, gsb0 ;  /* 0x00600000041879f1 */ /* 0x000fe60008041018 */
[----:B------:R-:W-:Y:S02]  /*18a0*/  WARPGROUP.DEPBAR.LE gsb0, 0x0 ;  /* 0x00008000000079c5 */ /* 0x000fe40000010000 */
[----:B------:R-:W-:Y:S05]  /*18b0*/  @!P0 BRA `(.L_x_24) ;  /* 0x0000000000048947 */ /* 0x000fea0003800000 */
[----:B------:R-:W-:Y:S01]  /*18c0*/  BPT.TRAP 0x1 ;  /* 0x000000040000795c */ /* 0x000fe20000300000 */
.L_x_24:
[----:B------:R-:W-:Y:S01]  /*18d0*/  ULEA UR4, UR11, UR15, 0x3 ;  /* 0x0000000f0b047291 */ /* 0x000fe2000f8e183f */
[----:B------:R-:W-:-:S03]  /*18e0*/  ISETP.GT.U32.AND P1, PT, R19, 0x1, PT ;  /* 0x000000011300780c */ /* 0x000fc60003f24070 */
[----:B------:R-:W-:-:S04]  /*18f0*/  UIADD3 UR4, UR4, 0x68, URZ ;  /* 0x0000006804047890 */ /* 0x000fc8000fffe03f */
[----:B------:R-:W-:-:S09]  /*1900*/  UPRMT UR4, URZ, 0x654, UR4 ;  /* 0x000006543f047896 */ /* 0x000fd20008000004 */
[----:B------:R-:W-:Y:S01]  /*1910*/  SYNCS.ARRIVE.TRANS64.RED.A1T0 RZ, [UR4], RZ ;  /* 0x000000ffffff79a7 */ /* 0x000fe20008100404 */
[----:B------:R-:W-:Y:S05]  /*1920*/  @P1 BRA `(.L_x_25) ;  /* 0x0000000000041947 */ /* 0x000fea0003800000 */
[----:B------:R-:W-:Y:S01]  /*1930*/  BPT.TRAP 0x1 ;  /* 0x000000040000795c */ /* 0x000fe20000300000 */
.L_x_25:
[----:B------:R-:W-:Y:S01]  /*1940*/  UIADD3 UR10, UR10, 0x1, URZ ;  /* 0x000000010a0a7890 */ /* 0x000fe2000fffe03f */
[C---:B------:R-:W-:Y:S01]  /*1950*/  ISETP.GT.AND P1, PT, R0.reuse, 0x1, PT ;  /* 0x000000010000780c */ /* 0x040fe20003f24270 */
[----:B------:R-:W-:Y:S01]  /*1960*/  UIADD3 UR11, UR11, 0x1, URZ ;  /* 0x000000010b0b7890 */ /* 0x000fe2000fffe03f */
[----:B------:R-:W-:Y:S01]  /*1970*/  VIADD R0, R0, 0xffffffff ;  /* 0xffffffff00007836 */ /* 0x000fe20000000000 */
[----:B------:R-:W-:Y:S02]  /*1980*/  UISETP.NE.AND UP0, UPT, UR10, 0xd, UPT ;  /* 0x0000000d0a00788c */ /* 0x000fe4000bf05270 */
[----:B------:R-:W-:Y:S02]  /*1990*/  UISETP.NE.AND UP1, UPT, UR11, 0xd, UPT ;  /* 0x0000000d0b00788c */ /* 0x000fe4000bf25270 */
[----:B------:R-:W-:Y:S02]  /*19a0*/  USEL UR4, URZ, 0x1, UP0 ;  /* 0x000000013f047887 */ /* 0x000fe40008000000 */
[----:B------:R-:W-:-:S02]  /*19b0*/  USEL UR10, UR10, URZ, UP0 ;  /* 0x0000003f0a0a7287 */ /* 0x000fc40008000000 */
[----:B------:R-:W-:Y:S02]  /*19c0*/  USEL UR11, UR11, URZ, UP1 ;  /* 0x0000003f0b0b7287 */ /* 0x000fe40008800000 */
[----:B------:R-:W-:Y:S01]  /*19d0*/  LOP3.LUT R5, R5, UR4, RZ, 0x3c, !PT ;  /* 0x0000000405057c12 */ /* 0x000fe2000f8e3cff */
[----:B------:R-:W-:Y:S09]  /*19e0*/  @P1 BRA `(.L_x_26) ;  /* 0xfffffffc00181947 */ /* 0x000ff2000383ffff */
.L_x_19:
[----:B------:R-:W2:Y:S02]  /*19f0*/  LDC R0, c[0x0][0x28c] ;  /* 0x0000a300ff007b82 */ /* 0x000ea40000000800 */
[----:B--2---:R-:W-:-:S13]  /*1a00*/  ISETP.GE.AND P1, PT, R0, 0x1, PT ;  /* 0x000000010000780c */ /* 0x004fda0003f26270 */
[----:B------:R-:W-:Y:S05]  /*1a10*/  @!P1 BRA `(.L_x_27) ;  /* 0x0000000000489947 */ /* 0x000fea0003800000 */
[----:B------:R-:W-:Y:S05]  /*1a20*/  @!P0 BRA `(.L_x_28) ;  /* 0x0000000000048947 */ /* 0x000fea0003800000 */
[----:B------:R-:W-:Y:S01]  /*1a30*/  BPT.TRAP 0x1 ;  /* 0x000000040000795c */ /* 0x000fe20000300000 */
.L_x_28:
[----:B------:R-:W2:Y:S01]  /*1a40*/  S2UR UR7, SR_CgaCtaId ;  /* 0x00000000000779c3 */ /* 0x000ea20000008800 */
[----:B------:R-:W-:Y:S01]  /*1a50*/  UISETP.LT.AND UP0, UPT, UR42, 0x1, UPT ;  /* 0x000000012a00788c */ /* 0x000fe2000bf01270 */
[----:B------:R-:W-:-:S03]  /*1a60*/  ISETP.GT.U32.AND P0, PT, R19, 0x1, PT ;  /* 0x000000011300780c */ /* 0x000fc60003f04070 */
[----:B------:R-:W-:-:S04]  /*1a70*/  USEL UR6, UR42, 0x1, UP0 ;  /* 0x000000012a067887 */ /* 0x000fc80008000000 */
[----:B------:R-:W-:-:S04]  /*1a80*/  UIADD3 UR6, UR39, UR42, -UR6 ;  /* 0x0000002a27067290 */ /* 0x000fc8000fffe806 */
[----:B------:R-:W-:-:S04]  /*1a90*/  UIMAD.WIDE.U32 UR4, UR6, 0x4ec4ec4f, URZ ;  /* 0x4ec4ec4f060478a5 */ /* 0x000fc8000f8e003f */
[----:B------:R-:W-:-:S03]  /*1aa0*/  USHF.R.U32.HI UR4, URZ, 0x2, UR5 ;  /* 0x000000023f047899 */ /* 0x000fc60008011605 */
[----:B------:R-:W-:Y:S01]  /*1ab0*/  UMOV UR5, 0x400 ;  /* 0x0000040000057882 */ /* 0x000fe20000000000 */
[----:B------:R-:W-:Y:S02]  /*1ac0*/  UIMAD UR6, UR4, -0xd, UR6 ;  /* 0xfffffff3040678a4 */ /* 0x000fe4000f8e0206 */
[----:B--2---:R-:W-:-:S04]  /*1ad0*/  ULEA UR5, UR7, UR5, 0x18 ;  /* 0x0000000507057291 */ /* 0x004fc8000f8ec03f */
[----:B------:R-:W-:-:S04]  /*1ae0*/  ULEA UR6, UR6, UR5, 0x3 ;  /* 0x0000000506067291 */ /* 0x000fc8000f8e183f */
[----:B------:R-:W-:-:S04]  /*1af0*/  UIADD3 UR6, UR6, 0x68, URZ ;  /* 0x0000006806067890 */ /* 0x000fc8000fffe03f */
[----:B------:R-:W-:-:S09]  /*1b00*/  UPRMT UR6, URZ, 0x654, UR6 ;  /* 0x000006543f067896 */ /* 0x000fd20008000006 */
[----:B------:R-:W-:Y:S01]  /*1b10*/  SYNCS.ARRIVE.TRANS64.RED.A1T0 RZ, [UR6], RZ ;  /* 0x000000ffffff79a7 */ /* 0x000fe20008100406 */
[----:B------:R-:W-:Y:S05]  /*1b20*/  @P0 BRA `(.L_x_27) ;  /* 0x0000000000040947 */ /* 0x000fea0003800000 */
[----:B------:R-:W-:Y:S01]  /*1b30*/  BPT.TRAP 0x1 ;  /* 0x000000040000795c */ /* 0x000fe20000300000 */
.L_x_27:
[----:B------:R-:W2:Y:S01]  /*1b40*/  LDC R7, c[0x0][0x288] ;  /* 0x0000a200ff077b82 */ /* 0x000ea20000000800 */
[--C-:B------:R-:W-:Y:S01]  /*1b50*/  SHF.R.U32.HI R0, RZ, 0x2, R18.reuse ;  /* 0x00000002ff007819 */ /* 0x100fe20000011612 */
[----:B------:R-:W-:Y:S01]  /*1b60*/  IMAD.SHL.U32 R10, R58, 0x10, RZ ;  /* 0x000000103a0a7824 */ /* 0x000fe200078e00ff */
[----:B01----:R-:W-:Y:S01]  /*1b70*/  LOP3.LUT R4, R18, 0x60, RZ, 0xc0, !PT ;  /* 0x0000006012047812 */ /* 0x003fe200078ec0ff */
[----:B------:R-:W-:Y:S01]  /*1b80*/  UIADD3 UR39, UR42, UR39, URZ ;  /* 0x000000272a277290 */ /* 0x000fe2000fffe03f */
[----:B------:R-:W-:Y:S01]  /*1b90*/  SHF.R.U32.HI R5, RZ, 0x7, R18 ;  /* 0x00000007ff057819 */ /* 0x000fe20000011612 */
[----:B------:R-:W-:Y:S01]  /*1ba0*/  ULDC UR7, c[0x0][0x284] ;  /* 0x0000a10000077ab9 */ /* 0x000fe20000000800 */
[----:B------:R-:W-:Y:S01]  /*1bb0*/  LOP3.LUT R3, R0, 0x7, RZ, 0xc0, !PT ;  /* 0x0000000700037812 */ /* 0x000fe200078ec0ff */
[----:B------:R-:W-:Y:S01]  /*1bc0*/  UISETP.GT.U32.AND UP0, UPT, UR39, 0xc, UPT ;  /* 0x0000000c2700788c */ /* 0x000fe2000bf04070 */
[----:B------:R-:W-:Y:S01]  /*1bd0*/  SHF.R.U32.HI R8, RZ, 0x1, R4 ;  /* 0x00000001ff087819 */ /* 0x000fe20000011604 */
[----:B------:R-:W-:Y:S01]  /*1be0*/  UISETP.GE.U32.AND UP1, UPT, UR42, 0xd, UPT ;  /* 0x0000000d2a00788c */ /* 0x000fe2000bf26070 */
[----:B------:R-:W-:Y:S01]  /*1bf0*/  LOP3.LUT R0, R5, 0x1, RZ, 0xc0, !PT ;  /* 0x0000000105007812 */ /* 0x000fe200078ec0ff */
[----:B------:R-:W-:Y:S01]  /*1c00*/  UISETP.LT.U32.AND UP0, UPT, UR42, 0xd, UP0 ;  /* 0x0000000d2a00788c */ /* 0x000fe20008701070 */
[----:B------:R-:W-:Y:S01]  /*1c10*/  IADD3 R5, RZ, -R8, -R3 ;  /* 0x80000008ff057210 */ /* 0x000fe20007ffe803 */
[----:B------:R-:W-:Y:S01]  /*1c20*/  UIMAD.WIDE.U32 UR4, UR39, 0x4ec4ec4f, URZ ;  /* 0x4ec4ec4f270478a5 */ /* 0x000fe2000f8e003f */
[----:B------:R-:W-:Y:S01]  /*1c30*/  LOP3.LUT R4, R18, 0x3, RZ, 0xc0, !PT ;  /* 0x0000000312047812 */ /* 0x000fe200078ec0ff */
[C---:B------:R-:W-:Y:S01]  /*1c40*/  IMAD.SHL.U32 R6, R0.reuse, 0x40, RZ ;  /* 0x0000004000067824 */ /* 0x040fe200078e00ff */
[----:B------:R-:W-:Y:S01]  /*1c50*/  SHF.R.S32.HI R14, RZ, 0x1f, R59 ;  /* 0x0000001fff0e7819 */ /* 0x000fe2000001143b */
[----:B------:R-:W-:Y:S01]  /*1c60*/  IMAD R9, R0, -0x40, R5 ;  /* 0xffffffc000097824 */ /* 0x000fe200078e0205 */
[----:B------:R-:W-:Y:S01]  /*1c70*/  USEL UR6, URZ, 0x1, !UP0 ;  /* 0x000000013f067887 */ /* 0x000fe2000c000000 */
[----:B------:R-:W-:Y:S01]  /*1c80*/  IMAD.SHL.U32 R0, R18, 0x2, RZ ;  /* 0x0000000212007824 */ /* 0x000fe200078e00ff */
[----:B------:R-:W-:Y:S01]  /*1c90*/  LOP3.LUT R3, R6, 0x40, R3, 0xe2, !PT ;  /* 0x0000004006037812 */ /* 0x000fe200078ee203 */
[----:B------:R-:W-:Y:S01]  /*1ca0*/  ULDC.64 UR8, c[0x0][0x5d0] ;  /* 0x0001740000087ab9 */ /* 0x000fe20000000a00 */
[----:B------:R-:W-:Y:S01]  /*1cb0*/  USHF.R.U32.HI UR4, URZ, 0x2, UR5 ;  /* 0x000000023f047899 */ /* 0x000fe20008011605 */
[----:B--2---:R-:W-:Y:S01]  /*1cc0*/  ISETP.GE.AND P0, PT, R10, R7, PT ;  /* 0x000000070a00720c */ /* 0x004fe20003f06270 */
[----:B------:R-:W-:Y:S01]  /*1cd0*/  IMAD R13, R4, -0x2, R7 ;  /* 0xfffffffe040d7824 */ /* 0x000fe200078e0207 */
[----:B------:R-:W-:Y:S01]  /*1ce0*/  LOP3.LUT R21, R0, 0x6, RZ, 0xc0, !PT ;  /* 0x0000000600157812 */ /* 0x000fe200078ec0ff */
[C---:B------:R-:W-:Y:S01]  /*1cf0*/  IMAD.SHL.U32 R0, R57.reuse, 0x200, RZ ;  /* 0x0000020039007824 */ /* 0x040fe200078e00ff */
[----:B------:R-:W-:Y:S01]  /*1d00*/  ULOP3.LUT UR38, UR38, UR6, URZ, 0x3c, !UPT ;  /* 0x0000000626267292 */ /* 0x000fe2000f8e3c3f */
[----:B------:R-:W-:Y:S01]  /*1d10*/  IMAD.WIDE R6, R57, 0x200, RZ ;  /* 0x0000020039067825 */ /* 0x000fe200078e02ff */
[----:B------:R-:W-:Y:S01]  /*1d20*/  LOP3.LUT R4, R10, R21, RZ, 0xfc, !PT ;  /* 0x000000150a047212 */ /* 0x000fe200078efcff */
[----:B------:R-:W-:Y:S01]  /*1d30*/  UIMAD UR39, UR4, -0xd, UR39 ;  /* 0xfffffff3042778a4 */ /* 0x000fe2000f8e0227 */
[----:B------:R-:W-:Y:S01]  /*1d40*/  ISETP.GE.OR P0, PT, R0, UR7, P0 ;  /* 0x0000000700007c0c */ /* 0x000fe20008706670 */
[----:B------:R-:W-:Y:S01]  /*1d50*/  IMAD R12, R14, UR8, RZ ;  /* 0x000000080e0c7c24 */ /* 0x000fe2000f8e02ff */
[----:B------:R-:W-:Y:S01]  /*1d60*/  SHF.R.S32.HI R5, RZ, 0x1f, R4 ;  /* 0x0000001fff057819 */ /* 0x000fe20000011404 */
[----:B------:R-:W-:Y:S01]  /*1d70*/  @UP1 ULOP3.LUT UR38, UR38, 0x1, UR4, 0x78, !UPT ;  /* 0x0000000126261892 */ /* 0x000fe2000f8e7804 */
[----:B------:R-:W-:Y:S01]  /*1d80*/  LOP3.LUT R57, R6, R3, R8, 0xfe, !PT ;  /* 0x0000000306397212 */ /* 0x000fe200078efe08 */
[C---:B------:R-:W-:Y:S01]  /*1d90*/  IMAD R11, R59.reuse, UR9, R12 ;  /* 0x000000093b0b7c24 */ /* 0x040fe2000f8e020c */
[----:B------:R-:W-:Y:S01]  /*1da0*/  IADD3 R8, -R0, UR7, R9 ;  /* 0x0000000700087c10 */ /* 0x000fe2000fffe109 */
[----:B------:R-:W-:-:S04]  /*1db0*/  IMAD.WIDE.U32 R4, R59, UR8, R4 ;  /* 0x000000083b047c25 */ /* 0x000fc8000f8e0004 */
[----:B------:R-:W-:Y:S02]  /*1dc0*/  IMAD.IADD R3, R13, 0x1, -R10 ;  /* 0x000000010d037824 */ /* 0x000fe400078e0a0a */
[----:B------:R-:W-:Y:S02]  /*1dd0*/  IMAD.IADD R11, R5, 0x1, R11 ;  /* 0x00000001050b7824 */ /* 0x000fe400078e020b */
[----:B------:R-:W-:Y:S02]  /*1de0*/  IMAD.MOV.U32 R0, RZ, RZ, -0x1 ;  /* 0xffffffffff007424 */ /* 0x000fe400078e00ff */
[----:B------:R-:W-:Y:S01]  /*1df0*/  IMAD.MOV.U32 R10, RZ, RZ, R4 ;  /* 0x000000ffff0a7224 */ /* 0x000fe200078e0004 */
[----:B------:R-:W-:Y:S06]  /*1e00*/  @P0 BRA `(.L_x_29) ;  /* 0x0000002000340947 */ /* 0x000fec0003800000 */
[----:B------:R-:W0:Y:S01]  /*1e10*/  LDC.64 R4, c[0x0][0x5c8] ;  /* 0x00017200ff047b82 */ /* 0x000e220000000a00 */
[----:B-----5:R-:W-:Y:S01]  /*1e20*/  ISETP.NE.AND P0, PT, R23, RZ, PT ;  /* 0x000000ff1700720c */ /* 0x020fe20003f05270 */
[----:B------:R-:W-:Y:S01]  /*1e30*/  BSSY B0, `(.L_x_29) ;  /* 0x000020a000007945 */ /* 0x000fe20003800000 */
[-C--:B0-----:R-:W-:Y:S02]  /*1e40*/  IMAD R12, R7, R4.reuse, RZ ;  /* 0x00000004070c7224 */ /* 0x081fe400078e02ff */
[----:B------:R-:W-:-:S04]  /*1e50*/  IMAD.WIDE.U32 R60, R57, R4, R10 ;  /* 0x00000004393c7225 */ /* 0x000fc800078e000a */
[----:B------:R-:W-:-:S04]  /*1e60*/  IMAD R9, R57, R5, R12 ;  /* 0x0000000539097224 */ /* 0x000fc800078e020c */
[----:B------:R-:W-:Y:S01]  /*1e70*/  IMAD.IADD R63, R61, 0x1, R9 ;  /* 0x000000013d3f7824 */ /* 0x000fe200078e0209 */
[----:B------:R-:W-:Y:S06]  /*1e80*/  @!P0 BRA `(.L_x_30) ;  /* 0x0000001400c88947 */ /* 0x000fec0003800000 */
[----:B------:R-:W0:Y:S01]  /*1e90*/  LDC.64 R12, c[0x0][0x5b0] ;  /* 0x00016c00ff0c7b82 */ /* 0x000e220000000a00 */
[----:B------:R-:W-:Y:S01]  /*1ea0*/  IMAD R20, R58, 0x10, R21 ;  /* 0x000000103a147824 */ /* 0x000fe200078e0215 */
[----:B------:R-:W-:Y:S01]  /*1eb0*/  ULDC.64 UR4, c[0x0][0x5b8] ;  /* 0x00016e0000047ab9 */ /* 0x000fe20000000a00 */
[----:B------:R-:W-:Y:S01]  /*1ec0*/  ISETP.GE.AND P0, PT, R8, 0x1, PT ;  /* 0x000000010800780c */ /* 0x000fe20003f06270 */
[----:B------:R-:W-:Y:S01]  /*1ed0*/  IMAD R14, R14, UR4, RZ ;  /* 0x000000040e0e7c24 */ /* 0x000fe2000f8e02ff */
[----:B------:R-:W-:Y:S01]  /*1ee0*/  BSSY B1, `(.L_x_31) ;  /* 0x000000f000017945 */ /* 0x000fe20003800000 */
[----:B------:R-:W-:Y:S02]  /*1ef0*/  SHF.R.S32.HI R21, RZ, 0x1f, R20 ;  /* 0x0000001fff157819 */ /* 0x000fe40000011414 */
[----:B------:R-:W1:Y:S01]  /*1f00*/  LDC.64 R10, c[0x0][0x5a8] ;  /* 0x00016a00ff0a7b82 */ /* 0x000e620000000a00 */
[----:B------:R-:W-:Y:S01]  /*1f10*/  IMAD R15, R59, UR5, R14 ;  /* 0x000000053b0f7c24 */ /* 0x000fe2000f8e020e */
[----:B------:R-:W-:Y:S01]  /*1f20*/  ISETP.LT.OR P2, PT, R3, 0x1, !P0 ;  /* 0x000000010300780c */ /* 0x000fe20004741670 */
[----:B------:R-:W-:-:S04]  /*1f30*/  IMAD.WIDE.U32 R20, R59, UR4, R20 ;  /* 0x000000043b147c25 */ /* 0x000fc8000f8e0014 */
[----:B------:R-:W-:Y:S02]  /*1f40*/  IMAD.IADD R15, R21, 0x1, R15 ;  /* 0x00000001150f7824 */ /* 0x000fe400078e020f */
[----:B------:R-:W-:Y:S02]  /*1f50*/  IMAD.MOV.U32 R14, RZ, RZ, R20 ;  /* 0x000000ffff0e7224 */ /* 0x000fe400078e0014 */
[-C--:B0-----:R-:W-:Y:S02]  /*1f60*/  IMAD R62, R7, R12.reuse, RZ ;  /* 0x0000000c073e7224 */ /* 0x081fe400078e02ff */
[----:B------:R-:W-:-:S04]  /*1f70*/  IMAD.WIDE.U32 R58, R57, R12, R14 ;  /* 0x0000000c393a7225 */ /* 0x000fc800078e000e */
[----:B------:R-:W-:Y:S01]  /*1f80*/  IMAD R69, R57, R13, R62 ;  /* 0x0000000d39457224 */ /* 0x000fe200078e023e */
[----:B-1----:R-:W-:-:S04]  /*1f90*/  IADD3 R64, P1, R58, R10, RZ ;  /* 0x0000000a3a407210 */ /* 0x002fc80007f3e0ff */
[----:B------:R-:W-:Y:S01]  /*1fa0*/  IADD3.X R65, R11, R59, R69, P1, !PT ;  /* 0x0000003b0b417210 */ /* 0x000fe20000ffe445 */
[----:B------:R-:W-:Y:S08]  /*1fb0*/  @P2 BRA `(.L_x_32) ;  /* 0x0000000000042947 */ /* 0x000ff00003800000 */
[----:B------:R0:W5:Y:S02]  /*1fc0*/  LDG.E.U8 R56, desc[UR36][R64.64] ;  /* 0x0000002440387981 */ /* 0x000164000c1e1100 */
.L_x_32:
[----:B------:R-:W-:Y:S05]  /*1fd0*/  BSYNC B1 ;  /* 0x0000000000017941 */ /* 0x000fea0003800000 */
.L_x_31:
[----:B-----5:R-:W-:Y:S01]  /*1fe0*/  LOP3.LUT R9, R56, 0xffff, RZ, 0xc0, !PT ;  /* 0x0000ffff38097812 */ /* 0x020fe200078ec0ff */
[----:B------:R-:W-:Y:S01]  /*1ff0*/  ULDC.64 UR4, c[0x0][0x5c0] ;  /* 0x0001700000047ab9 */ /* 0x000fe20000000a00 */
[----:B------:R-:W-:Y:S01]  /*2000*/  ISETP.LT.OR P5, PT, R3, 0x2, !P0 ;  /* 0x000000020300780c */ /* 0x000fe200047a1670 */
[----:B------:R-:W-:Y:S01]  /*2010*/  BSSY B1, `(.L_x_33) ;  /* 0x0000012000017945 */ /* 0x000fe20003800000 */
[----:B------:R-:W-:Y:S02]  /*2020*/  PRMT R58, R9, 0x8880, RZ ;  /* 0x00008880093a7816 */ /* 0x000fe400000000ff */
[----:B------:R-:W-:Y:S02]  /*2030*/  SHF.L.U64.HI R59, R12, 0x3, R13 ;  /* 0x000000030c3b7819 */ /* 0x000fe4000001020d */
[----:B------:R-:W-:Y:S01]  /*2040*/  IADD3 R60, P1, R60, UR4, RZ ;  /* 0x000000043c3c7c10 */ /* 0x000fe2000ff3e0ff */
[----:B------:R-:W-:Y:S02]  /*2050*/  IMAD R9, R58, R23, RZ ;  /* 0x000000173a097224 */ /* 0x000fe400078e02ff */
[----:B------:R-:W-:Y:S01]  /*2060*/  IMAD.SHL.U32 R58, R12, 0x8, RZ ;  /* 0x000000080c3a7824 */ /* 0x000fe200078e00ff */
[----:B------:R-:W-:Y:S01]  /*2070*/  IADD3.X R61, R63, UR5, RZ, P1, !PT ;  /* 0x000000053f3d7c10 */ /* 0x000fe20008ffe4ff */
[----:B------:R-:W-:Y:S01]  /*2080*/  @!P2 IMAD R67, R48, R22, R9 ;  /* 0x000000163043a224 */ /* 0x000fe200078e0209 */
[----:B------:R-:W-:Y:S01]  /*2090*/  ISETP.GE.AND P1, PT, R8, 0x9, PT ;  /* 0x000000090800780c */ /* 0x000fe20003f26270 */
[----:B------:R-:W-:-:S03]  /*20a0*/  IMAD.WIDE.U32 R62, R57, R12, R58 ;  /* 0x0000000c393e7225 */ /* 0x000fc600078e003a */
[----:B------:R1:W-:Y:S01]  /*20b0*/  @!P2 STG.E.U8 desc[UR36][R60.64], R67 ;  /* 0x000000433c00a986 */ /* 0x0003e2000c101124 */
[----:B------:R-:W-:Y:S01]  /*20c0*/  ISETP.LT.OR P2, PT, R3, 0x1, !P1 ;  /* 0x000000010300780c */ /* 0x000fe20004f41670 */
[----:B------:R-:W-:Y:S01]  /*20d0*/  IMAD.IADD R66, R69, 0x1, R63 ;  /* 0x0000000145427824 */ /* 0x000fe200078e023f */
[----:B------:R-:W-:Y:S01]  /*20e0*/  IADD3 R62, P3, P4, R20, R10, R62 ;  /* 0x0000000a143e7210 */ /* 0x000fe20007c7e03e */
[----:B------:R-:W-:-:S12]  /*20f0*/  @P5 BRA `(.L_x_34) ;  /* 0x00000000000c5947 */ /* 0x000fd80003800000 */
[----:B------:R-:W2:Y:S02]  /*2100*/  LDG.E.U8 R56, desc[UR36][R64.64+0x1] ;  /* 0x0000012440387981 */ /* 0x000ea4000c1e1100 */
[----:B--2---:R-:W-:-:S05]  /*2110*/  PRMT R48, R56, 0x8880, RZ ;  /* 0x0000888038307816 */ /* 0x004fca00000000ff */
[----:B------:R-:W-:-:S07]  /*2120*/  IMAD R9, R48, R23, RZ ;  /* 0x0000001730097224 */ /* 0x000fce00078e02ff */
.L_x_34:
[----:B------:R-:W-:Y:S05]  /*2130*/  BSYNC B1 ;  /* 0x0000000000017941 */ /* 0x000fea0003800000 */
.L_x_33:
[----:B-1----:R-:W-:Y:S01]  /*2140*/  @!P5 IMAD R67, R49, R22, R9 ;  /* 0x000000163143d224 */ /* 0x002fe200078e0209 */
[----:B------:R-:W-:Y:S01]  /*2150*/  BSSY B1, `(.L_x_35) ;  /* 0x000000b000017945 */ /* 0x000fe20003800000 */
[----:B------:R-:W-:Y:S02]  /*2160*/  IADD3.X R63, R15, R11, R66, P3, P4 ;  /* 0x0000000b0f3f7210 */ /* 0x000fe40001fe8442 */
[C---:B------:R-:W-:Y:S01]  /*2170*/  ISETP.LT.OR P3, PT, R3.reuse, 0x2, !P1 ;  /* 0x000000020300780c */ /* 0x040fe20004f61670 */
[----:B------:R1:W-:Y:S01]  /*2180*/  @!P5 STG.E.U8 desc[UR36][R60.64+0x1], R67 ;  /* 0x000001433c00d986 */ /* 0x0003e2000c101124 */
[----:B------:R-:W-:Y:S02]  /*2190*/  @!P2 IADD3 R48, P5, R60, UR41, RZ ;  /* 0x000000293c30ac10 */ /* 0x000fe4000ffbe0ff */
[----:B------:R-:W-:Y:S02]  /*21a0*/  ISETP.LT.OR P4, PT, R3, 0x9, !P0 ;  /* 0x000000090300780c */ /* 0x000fe40004781670 */
[----:B------:R-:W-:Y:S01]  /*21b0*/  @!P2 IADD3.X R49, R61, UR40, RZ, P5, !PT ;  /* 0x000000283d31ac10 */ /* 0x000fe2000affe4ff */
[----:B------:R-:W-:Y:S10]  /*21c0*/  @P2 BRA `(.L_x_36) ;  /* 0x00000000000c2947 */ /* 0x000ff40003800000 */
[----:B------:R-:W2:Y:S02]  /*21d0*/  LDG.E.U8 R56, desc[UR36][R62.64] ;  /* 0x000000243e387981 */ /* 0x000ea4000c1e1100 */
[----:B--2---:R-:W-:-:S05]  /*21e0*/  PRMT R66, R56, 0x8880, RZ ;  /* 0x0000888038427816 */ /* 0x004fca00000000ff */
[----:B------:R-:W-:-:S07]  /*21f0*/  IMAD R9, R66, R23, RZ ;  /* 0x0000001742097224 */ /* 0x000fce00078e02ff */
.L_x_36:
[----:B------:R-:W-:Y:S05]  /*2200*/  BSYNC B1 ;  /* 0x0000000000017941 */ /* 0x000fea0003800000 */
.L_x_35:
[----:B------:R-:W-:Y:S01]  /*2210*/  @!P2 IMAD R69, R50, R22, R9 ;  /* 0x000000163245a224 */ /* 0x000fe200078e0209 */
[----:B------:R-:W-:Y:S01]  /*2220*/  BSSY B1, `(.L_x_37) ;  /* 0x000000b000017945 */ /* 0x000fe20003800000 */
[C---:B------:R-:W-:Y:S02]  /*2230*/  ISETP.LT.OR P5, PT, R3.reuse, 0x9, !P1 ;  /* 0x000000090300780c */ /* 0x040fe40004fa1670 */
[C---:B------:R-:W-:Y:S01]  /*2240*/  ISETP.LT.OR P0, PT, R3.reuse, 0xa, !P0 ;  /* 0x0000000a0300780c */ /* 0x040fe20004701670 */
[----:B------:R2:W-:Y:S01]  /*2250*/  @!P2 STG.E.U8 desc[UR36][R48.64], R69 ;  /* 0x000000453000a986 */ /* 0x0005e2000c101124 */
[----:B------:R-:W-:Y:S02]  /*2260*/  @!P3 IADD3 R66, P2, R60, UR41, RZ ;  /* 0x000000293c42bc10 */ /* 0x000fe4000ff5e0ff */
[----:B------:R-:W-:Y:S02]  /*2270*/  ISETP.LT.OR P1, PT, R3, 0xa, !P1 ;  /* 0x0000000a0300780c */ /* 0x000fe40004f21670 */
[----:B-1----:R-:W-:Y:S01]  /*2280*/  @!P3 IADD3.X R67, R61, UR40, RZ, P2, !PT ;  /* 0x000000283d43bc10 */ /* 0x002fe200097fe4ff */
[----:B------:R-:W-:Y:S10]  /*2290*/  @P3 BRA `(.L_x_38) ;  /* 0x00000000000c3947 */ /* 0x000ff40003800000 */
[----:B------:R-:W2:Y:S02]  /*22a0*/  LDG.E.U8 R56, desc[UR36][R62.64+0x1] ;  /* 0x000001243e387981 */ /* 0x000ea4000c1e1100 */
[----:B--2---:R-:W-:-:S05]  /*22b0*/  PRMT R48, R56, 0x8880, RZ ;  /* 0x0000888038307816 */ /* 0x004fca00000000ff */
[----:B------:R-:W-:-:S07]  /*22c0*/  IMAD R9, R48, R23, RZ ;  /* 0x0000001730097224 */ /* 0x000fce00078e02ff */
.L_x_38:
[----:B------:R-:W-:Y:S05]  /*22d0*/  BSYNC B1 ;  /* 0x0000000000017941 */ /* 0x000fea0003800000 */
.L_x_37:
[----:B------:R-:W-:Y:S01]  /*22e0*/  @!P3 IMAD R51, R51, R22, R9 ;  /* 0x000000163333b224 */ /* 0x000fe200078e0209 */
[----:B------:R-:W-:Y:S04]  /*22f0*/  BSSY B1, `(.L_x_39) ;  /* 0x0000006000017945 */ /* 0x000fe80003800000 */
[----:B------:R1:W-:Y:S01]  /*2300*/  @!P3 STG.E.U8 desc[UR36][R66.64+0x1], R51 ;  /* 0x000001334200b986 */ /* 0x0003e2000c101124 */
[----:B------:R-:W-:Y:S05]  /*2310*/  @P4 BRA `(.L_x_40) ;  /* 0x00000000000c4947 */ /* 0x000fea0003800000 */
[----:B------:R-:W2:Y:S02]  /*2320*/  LDG.E.U8 R56, desc[UR36][R64.64+0x8] ;  /* 0x0000082440387981 */ /* 0x000ea4000c1e1100 */
[----:B--2---:R-:W-:-:S05]  /*2330*/  PRMT R48, R56, 0x8880, RZ ;  /* 0x0000888038307816 */ /* 0x004fca00000000ff */
[----:B------:R-:W-:-:S07]  /*2340*/  IMAD R9, R48, R23, RZ ;  /* 0x0000001730097224 */ /* 0x000fce00078e02ff */
.L_x_40:
[----:B------:R-:W-:Y:S05]  /*2350*/  BSYNC B1 ;  /* 0x0000000000017941 */ /* 0x000fea0003800000 */
.L_x_39:
[----:B-1----:R-:W-:Y:S01]  /*2360*/  @!P4 IMAD R51, R52, R22, R9 ;  /* 0x000000163433c224 */ /* 0x002fe200078e0209 */
[----:B------:R-:W-:Y:S01]  /*2370*/  BSSY B1, `(.L_x_41) ;  /* 0x0000008000017945 */ /* 0x000fe20003800000 */
[----:B--2---:R-:W-:Y:S02]  /*2380*/  @!P4 IMAD.MOV.U32 R48, RZ, RZ, R60 ;  /* 0x000000ffff30c224 */ /* 0x004fe400078e003c */
[----:B------:R-:W-:-:S05]  /*2390*/  @!P4 IMAD.MOV.U32 R49, RZ, RZ, R61 ;  /* 0x000000ffff31c224 */ /* 0x000fca00078e003d */
[----:B------:R1:W-:Y:S01]  /*23a0*/  @!P4 STG.E.U8 desc[UR36][R48.64+0x8], R51 ;  /* 0x000008333000c986 */ /* 0x0003e2000c101124 */
[----:B------:R-:W-:Y:S05]  /*23b0*/  @P0 BRA `(.L_x_42) ;  /* 0x00000000000c0947 */ /* 0x000fea0003800000 */
[----:B------:R-:W1:Y:S02]  /*23c0*/  LDG.E.U8 R56, desc[UR36][R64.64+0x9] ;  /* 0x0000092440387981 */ /* 0x000e64000c1e1100 */
[----:B-1----:R-:W-:-:S05]  /*23d0*/  PRMT R48, R56, 0x8880, RZ ;  /* 0x0000888038307816 */ /* 0x002fca00000000ff */
[----:B------:R-:W-:-:S07]  /*23e0*/  IMAD R9, R48, R23, RZ ;  /* 0x0000001730097224 */ /* 0x000fce00078e02ff */
.L_x_42:
[----:B------:R-:W-:Y:S05]  /*23f0*/  BSYNC B1 ;  /* 0x0000000000017941 */ /* 0x000fea0003800000 */
.L_x_41:
[----:B------:R-:W-:Y:S01]  /*2400*/  @!P0 IMAD R53, R53, R22, R9 ;  /* 0x0000001635358224 */ /* 0x000fe200078e0209 */
[----:B------:R-:W-:Y:S01]  /*2410*/  IADD3 R67, P3, R57, 0x80, RZ ;  /* 0x0000008039437810 */ /* 0x000fe20007f7e0ff */
[----:B-1----:R-:W-:Y:S01]  /*2420*/  @!P0 IMAD.MOV.U32 R48, RZ, RZ, R60 ;  /* 0x000000ffff308224 */ /* 0x002fe200078e003c */
[C---:B------:R-:W-:Y:S01]  /*2430*/  @!P5 IADD3 R50, P4, R60.reuse, UR41, RZ ;  /* 0x000000293c32dc10 */ /* 0x040fe2000ff9e0ff */
[----:B------:R-:W-:Y:S01]  /*2440*/  @!P0 IMAD.MOV.U32 R49, RZ, RZ, R61 ;  /* 0x000000ffff318224 */ /* 0x000fe200078e003d */
[----:B------:R-:W-:Y:S01]  /*2450*/  BSSY B1, `(.L_x_43) ;  /* 0x0000009000017945 */ /* 0x000fe20003800000 */
[----:B0-----:R-:W-:Y:S01]  /*2460*/  @!P1 IADD3 R64, P2, R60, UR41, RZ ;  /* 0x000000293c409c10 */ /* 0x001fe2000ff5e0ff */
[----:B------:R-:W-:Y:S01]  /*2470*/  IMAD.X R69, RZ, RZ, R7, P3 ;  /* 0x000000ffff457224 */ /* 0x000fe200018e0607 */
[----:B------:R-:W-:Y:S01]  /*2480*/  @!P5 IADD3.X R51, R61, UR40, RZ, P4, !PT ;  /* 0x000000283d33dc10 */ /* 0x000fe2000a7fe4ff */
[----:B------:R0:W-:Y:S01]  /*2490*/  @!P0 STG.E.U8 desc[UR36][R48.64+0x9], R53 ;  /* 0x0000093530008986 */ /* 0x0001e2000c101124 */
[----:B------:R-:W-:Y:S09]  /*24a0*/  @P5 BRA `(.L_x_44) ;  /* 0x00000000000c5947 */ /* 0x000ff20003800000 */
[----:B------:R-:W0:Y:S02]  /*24b0*/  LDG.E.U8 R56, desc[UR36][R62.64+0x8] ;  /* 0x000008243e387981 */ /* 0x000e24000c1e1100 */
[----:B0-----:R-:W-:-:S05]  /*24c0*/  PRMT R48, R56, 0x8880, RZ ;  /* 0x0000888038307816 */ /* 0x001fca00000000ff */
[----:B------:R-:W-:-:S07]  /*24d0*/  IMAD R9, R48, R23, RZ ;  /* 0x0000001730097224 */ /* 0x000fce00078e02ff */
.L_x_44:
[----:B------:R-:W-:Y:S05]  /*24e0*/  BSYNC B1 ;  /* 0x0000000000017941 */ /* 0x000fea0003800000 */
.L_x_43:
[----:B0-----:R-:W-:Y:S01]  /*24f0*/  @!P5 IMAD R53, R54, R22, R9 ;  /* 0x000000163635d224 */ /* 0x001fe200078e0209 */
[----:B------:R-:W-:Y:S01]  /*2500*/  BSSY B1, `(.L_x_45) ;  /* 0x0000008000017945 */ /* 0x000fe20003800000 */
[-C--:B------:R-:W-:Y:S02]  /*2510*/  IMAD R52, R69, R12.reuse, RZ ;  /* 0x0000000c45347224 */ /* 0x080fe400078e02ff */
[----:B------:R-:W-:Y:S01]  /*2520*/  IMAD.WIDE.U32 R48, R67, R12, R14 ;  /* 0x0000000c43307225 */ /* 0x000fe200078e000e */
[----:B------:R0:W-:Y:S01]  /*2530*/  @!P5 STG.E.U8 desc[UR36][R50.64+0x8], R53 ;  /* 0x000008353200d986 */ /* 0x0001e2000c101124 */
[----:B------:R-:W-:Y:S05]  /*2540*/  @P1 BRA `(.L_x_46) ;  /* 0x00000000000c1947 */ /* 0x000fea0003800000 */
[----:B------:R-:W0:Y:S02]  /*2550*/  LDG.E.U8 R56, desc[UR36][R62.64+0x9] ;  /* 0x000009243e387981 */ /* 0x000e24000c1e1100 */
[----:B0-----:R-:W-:-:S05]  /*2560*/  PRMT R50, R56, 0x8880, RZ ;  /* 0x0000888038327816 */ /* 0x001fca00000000ff */
[----:B------:R-:W-:-:S07]  /*2570*/  IMAD R9, R50, R23, RZ ;  /* 0x0000001732097224 */ /* 0x000fce00078e02ff */
.L_x_46:
[----:B------:R-:W-:Y:S05]  /*2580*/  BSYNC B1 ;  /* 0x0000000000017941 */ /* 0x000fea0003800000 */
.L_x_45:
[----:B------:R-:W-:Y:S01]  /*2590*/  @!P1 IADD3.X R65, R61, UR40, RZ, P2, !PT ;  /* 0x000000283d419c10 */ /* 0x000fe200097fe4ff */
[----:B------:R-:W-:Y:S01]  /*25a0*/  @!P1 IMAD R63, R55, R22, R9 ;  /* 0x00000016373f9224 */ /* 0x000fe200078e0209 */
[----:B------:R-:W-:Y:S01]  /*25b0*/  ISETP.GE.AND P2, PT, R8, 0x81, PT ;  /* 0x000000810800780c */ /* 0x000fe20003f46270 */
[C---:B------:R-:W-:Y:S01]  /*25c0*/  IMAD R69, R67.reuse, R13, R52 ;  /* 0x0000000d43457224 */ /* 0x040fe200078e0234 */
[----:B------:R-:W-:Y:S01]  /*25d0*/  IADD3 R52, P0, R48, R10, RZ ;  /* 0x0000000a30347210 */ /* 0x000fe20007f1e0ff */
[----:B0-----:R-:W-:Y:S01]  /*25e0*/  IMAD.WIDE.U32 R50, R67, R12, R58 ;  /* 0x0000000c43327225 */ /* 0x001fe200078e003a */
[----:B------:R-:W-:Y:S01]  /*25f0*/  ISETP.LT.OR P4, PT, R3, 0x1, !P2 ;  /* 0x000000010300780c */ /* 0x000fe20005781670 */
[----:B------:R0:W-:Y:S01]  /*2600*/  @!P1 STG.E.U8 desc[UR36][R64.64+0x9], R63 ;  /* 0x0000093f40009986 */ /* 0x0001e2000c101124 */
[C---:B------:R-:W-:Y:S01]  /*2610*/  LEA R48, P1, R4.reuse, R60, 0x7 ;  /* 0x0000003c04307211 */ /* 0x040fe200078238ff */
[----:B------:R-:W-:Y:S01]  /*2620*/  BSSY B1, `(.L_x_47) ;  /* 0x000000b000017945 */ /* 0x000fe20003800000 */
[----:B------:R-:W-:Y:S01]  /*2630*/  IADD3.X R53, R11, R49, R69, P0, !PT ;  /* 0x000000310b357210 */ /* 0x000fe200007fe445 */
[----:B------:R-:W-:Y:S01]  /*2640*/  IMAD.IADD R51, R69, 0x1, R51 ;  /* 0x0000000145337824 */ /* 0x000fe200078e0233 */
[----:B------:R-:W-:-:S02]  /*2650*/  LEA.HI.X R49, R4, R61, R5, 0x7, P1 ;  /* 0x0000003d04317211 */ /* 0x000fc400008f3c05 */
[----:B------:R-:W-:Y:S02]  /*2660*/  ISETP.GE.AND P0, PT, R8, 0x89, PT ;  /* 0x000000890800780c */ /* 0x000fe40003f06270 */
[----:B------:R-:W-:Y:S02]  /*2670*/  ISETP.LT.OR P3, PT, R3, 0x2, !P2 ;  /* 0x000000020300780c */ /* 0x000fe40005761670 */
[----:B------:R-:W-:Y:S01]  /*2680*/  IADD3 R54, P1, P5, R20, R10, R50 ;  /* 0x0000000a14367210 */ /* 0x000fe20007d3e032 */
[----:B0-----:R-:W-:-:S12]  /*2690*/  @P4 BRA `(.L_x_48) ;  /* 0x00000000000c4947 */ /* 0x001fd80003800000 */
[----:B------:R-:W2:Y:S02]  /*26a0*/  LDG.E.U8 R56, desc[UR36][R52.64] ;  /* 0x0000002434387981 */ /* 0x000ea4000c1e1100 */
[----:B--2---:R-:W-:-:S05]  /*26b0*/  PRMT R50, R56, 0x8880, RZ ;  /* 0x0000888038327816 */ /* 0x004fca00000000ff */
[----:B------:R-:W-:-:S07]  /*26c0*/  IMAD R9, R50, R23, RZ ;  /* 0x0000001732097224 */ /* 0x000fce00078e02ff */
.L_x_48:
[----:B------:R-:W-:Y:S05]  /*26d0*/  BSYNC B1 ;  /* 0x0000000000017941 */ /* 0x000fea0003800000 */
.L_x_47:
[----:B------:R-:W-:Y:S01]  /*26e0*/  @!P4 IMAD R63, R40, R22, R9 ;  /* 0x00000016283fc224 */ /* 0x000fe200078e0209 */
[----:B------:R-:W-:Y:S01]  /*26f0*/  BSSY B1, `(.L_x_49) ;  /* 0x000000b000017945 */ /* 0x000fe20003800000 */
[----:B------:R-:W-:Y:S02]  /*2700*/  IADD3.X R55, R15, R11, R51, P1, P5 ;  /* 0x0000000b0f377210 */ /* 0x000fe40000fea433 */
[C---:B------:R-:W-:Y:S01]  /*2710*/  ISETP.LT.OR P5, PT, R3.reuse, 0x1, !P0 ;  /* 0x000000010300780c */ /* 0x040fe200047a1670 */
[----:B------:R0:W-:Y:S01]  /*2720*/  @!P4 STG.E.U8 desc[UR36][R48.64], R63 ;  /* 0x0000003f3000c986 */ /* 0x0001e2000c101124 */
[C---:B------:R-:W-:Y:S02]  /*2730*/  @!P3 LEA R50, P4, R4.reuse, R60, 0x7 ;  /* 0x0000003c0432b211 */ /* 0x040fe400078838ff */
[----:B------:R-:W-:Y:S02]  /*2740*/  ISETP.LT.OR P1, PT, R3, 0x2, !P0 ;  /* 0x000000020300780c */ /* 0x000fe40004721670 */
[----:B------:R-:W-:Y:S01]  /*2750*/  @!P3 LEA.HI.X R51, R4, R61, R5, 0x7, P4 ;  /* 0x0000003d0433b211 */ /* 0x000fe200020f3c05 */
[----:B------:R-:W-:Y:S10]  /*2760*/  @P3 BRA `(.L_x_50) ;  /* 0x00000000000c3947 */ /* 0x000ff40003800000 */
[----:B------:R-:W2:Y:S02]  /*2770*/  LDG.E.U8 R56, desc[UR36][R52.64+0x1] ;  /* 0x0000012434387981 */ /* 0x000ea4000c1e1100 */
[----:B--2---:R-:W-:-:S05]  /*2780*/  PRMT R40, R56, 0x8880, RZ ;  /* 0x0000888038287816 */ /* 0x004fca00000000ff */
[----:B------:R-:W-:-:S07]  /*2790*/  IMAD R9, R40, R23, RZ ;  /* 0x0000001728097224 */ /* 0x000fce00078e02ff */
.L_x_50:
[----:B------:R-:W-:Y:S05]  /*27a0*/  BSYNC B1 ;  /* 0x0000000000017941 */ /* 0x000fea0003800000 */
.L_x_49:
[----:B0-----:R-:W-:Y:S01]  /*27b0*/  @!P3 IMAD R63, R41, R22, R9 ;  /* 0x00000016293fb224 */ /* 0x001fe200078e0209 */
[----:B------:R-:W-:Y:S01]  /*27c0*/  @!P5 IADD3 R40, P4, R48, UR41, RZ ;  /* 0x000000293028dc10 */ /* 0x000fe2000ff9e0ff */
[----:B------:R-:W-:Y:S03]  /*27d0*/  BSSY B1, `(.L_x_51) ;  /* 0x0000007000017945 */ /* 0x000fe60003800000 */
[----:B------:R0:W-:Y:S01]  /*27e0*/  @!P3 STG.E.U8 desc[UR36][R50.64+0x1], R63 ;  /* 0x0000013f3200b986 */ /* 0x0001e2000c101124 */
[----:B------:R-:W-:Y:S01]  /*27f0*/  @!P5 IADD3.X R41, R49, UR40, RZ, P4, !PT ;  /* 0x000000283129dc10 */ /* 0x000fe2000a7fe4ff */
[----:B------:R-:W-:Y:S07]  /*2800*/  @P5 BRA `(.L_x_52) ;  /* 0x00000000000c5947 */ /* 0x000fee0003800000 */
[----:B------:R-:W2:Y:S02]  /*2810*/  LDG.E.U8 R56, desc[UR36][R54.64] ;  /* 0x0000002436387981 */ /* 0x000ea4000c1e1100 */
[----:B--2---:R-:W-:-:S05]  /*2820*/  PRMT R48, R56, 0x8880, RZ ;  /* 0x0000888038307816 */ /* 0x004fca00000000ff */
[----:B------:R-:W-:-:S07]  /*2830*/  IMAD R9, R48, R23, RZ ;  /* 0x0000001730097224 */ /* 0x000fce00078e02ff */
.L_x_52:
[----:B------:R-:W-:Y:S05]  /*2840*/  BSYNC B1 ;  /* 0x0000000000017941 */ /* 0x000fea0003800000 */
.L_x_51:
[----:B0-----:R-:W-:-:S05]  /*2850*/  @!P5 IMAD R51, R42, R22, R9 ;  /* 0x000000162a33d224 */ /* 0x001fca00078e0209 */
[----:B------:R0:W-:Y:S04]  /*2860*/  @!P5 STG.E.U8 desc[UR36][R40.64], R51 ;  /* 0x000000332800d986 */ /* 0x0001e8000c101124 */
[----:B------:R-:W2:Y:S01]  /*2870*/  @!P1 LDG.E.U8 R56, desc[UR36][R54.64+0x1] ;  /* 0x0000012436389981 */ /* 0x000ea2000c1e1100 */
[----:B------:R-:W-:Y:S02]  /*2880*/  @!P1 LEA R48, P5, R4, R60, 0x7 ;  /* 0x0000003c04309211 */ /* 0x000fe400078a38ff */
[----:B------:R-:W-:Y:S02]  /*2890*/  ISETP.LT.OR P3, PT, R3, 0x9, !P2 ;  /* 0x000000090300780c */ /* 0x000fe40005761670 */
[----:B------:R-:W-:Y:S02]  /*28a0*/  @!P1 IADD3 R48, P4, R48, UR41, RZ ;  /* 0x0000002930309c10 */ /* 0x000fe4000ff9e0ff */
[----:B------:R-:W-:-:S04]  /*28b0*/  @!P1 LEA.HI.X R49, R4, R61, R5, 0x7, P5 ;  /* 0x0000003d04319211 */ /* 0x000fc800028f3c05 */
[----:B------:R-:W-:Y:S02]  /*28c0*/  @!P1 IADD3.X R49, R49, UR40, RZ, P4, !PT ;  /* 0x0000002831319c10 */ /* 0x000fe4000a7fe4ff */
[----:B--2---:R-:W-:-:S05]  /*28d0*/  @!P1 PRMT R42, R56, 0x8880, RZ ;  /* 0x00008880382a9816 */ /* 0x004fca00000000ff */
[----:B------:R-:W-:-:S04]  /*28e0*/  @!P1 IMAD R9, R42, R23, RZ ;  /* 0x000000172a099224 */ /* 0x000fc800078e02ff */
[----:B------:R-:W-:-:S05]  /*28f0*/  @!P1 IMAD R43, R43, R22, R9 ;  /* 0x000000162b2b9224 */ /* 0x000fca00078e0209 */
[----:B------:R1:W-:Y:S04]  /*2900*/  @!P1 STG.E.U8 desc[UR36][R48.64+0x1], R43 ;  /* 0x0000012b30009986 */ /* 0x0003e8000c101124 */
[----:B------:R-:W2:Y:S01]  /*2910*/  @!P3 LDG.E.U8 R56, desc[UR36][R52.64+0x8] ;  /* 0x000008243438b981 */ /* 0x000ea2000c1e1100 */
[----:B------:R-:W-:Y:S02]  /*2920*/  ISETP.LT.OR P2, PT, R3, 0xa, !P2 ;  /* 0x0000000a0300780c */ /* 0x000fe40005741670 */
[----:B0-----:R-:W-:-:S04]  /*2930*/  @!P3 LEA R40, P1, R4, R60, 0x7 ;  /* 0x0000003c0428b211 */ /* 0x001fc800078238ff */
[----:B------:R-:W-:Y:S02]  /*2940*/  @!P3 LEA.HI.X R41, R4, R61, R5, 0x7, P1 ;  /* 0x0000003d0429b211 */ /* 0x000fe400008f3c05 */
[----:B--2---:R-:W-:-:S05]  /*2950*/  @!P3 PRMT R42, R56, 0x8880, RZ ;  /* 0x00008880382ab816 */ /* 0x004fca00000000ff */
[----:B------:R-:W-:-:S04]  /*2960*/  @!P3 IMAD R9, R42, R23, RZ ;  /* 0x000000172a09b224 */ /* 0x000fc800078e02ff */
[----:B------:R-:W-:-:S05]  /*2970*/  @!P3 IMAD R51, R44, R22, R9 ;  /* 0x000000162c33b224 */ /* 0x000fca00078e0209 */
[----:B------:R0:W-:Y:S04]  /*2980*/  @!P3 STG.E.U8 desc[UR36][R40.64+0x8], R51 ;  /* 0x000008332800b986 */ /* 0x0001e8000c101124 */
[----:B------:R-:W2:Y:S01]  /*2990*/  @!P2 LDG.E.U8 R56, desc[UR36][R52.64+0x9] ;  /* 0x000009243438a981 */ /* 0x000ea2000c1e1100 */
[----:B------:R-:W-:Y:S02]  /*29a0*/  ISETP.LT.OR P3, PT, R3, 0x9, !P0 ;  /* 0x000000090300780c */ /* 0x000fe40004761670 */
[----:B------:R-:W-:-:S04]  /*29b0*/  @!P2 LEA R42, P1, R4, R60, 0x7 ;  /* 0x0000003c042aa211 */ /* 0x000fc800078238ff */
[----:B-1----:R-:W-:Y:S02]  /*29c0*/  @!P2 LEA.HI.X R43, R4, R61, R5, 0x7, P1 ;  /* 0x0000003d042ba211 */ /* 0x002fe400008f3c05 */
[----:B--2---:R-:W-:-:S05]  /*29d0*/  @!P2 PRMT R44, R56, 0x8880, RZ ;  /* 0x00008880382ca816 */ /* 0x004fca00000000ff */
[----:B------:R-:W-:-:S04]  /*29e0*/  @!P2 IMAD R9, R44, R23, RZ ;  /* 0x000000172c09a224 */ /* 0x000fc800078e02ff */
[----:B------:R-:W-:-:S05]  /*29f0*/  @!P2 IMAD R45, R45, R22, R9 ;  /* 0x000000162d2da224 */ /* 0x000fca00078e0209 */
[----:B------:R1:W-:Y:S04]  /*2a00*/  @!P2 STG.E.U8 desc[UR36][R42.64+0x9], R45 ;  /* 0x0000092d2a00a986 */ /* 0x0003e8000c101124 */
[----:B------:R-:W0:Y:S01]  /*2a10*/  @!P3 LDG.E.U8 R56, desc[UR36][R54.64+0x8] ;  /* 0x000008243638b981 */ /* 0x000e22000c1e1100 */
[----:B------:R-:W-:Y:S01]  /*2a20*/  BSSY B1, `(.L_x_53) ;  /* 0x000000d000017945 */ /* 0x000fe20003800000 */
[----:B------:R-:W-:Y:S02]  /*2a30*/  ISETP.LT.OR P1, PT, R3, 0xa, !P0 ;  /* 0x0000000a0300780c */ /* 0x000fe40004721670 */
[----:B0-----:R-:W-:-:S05]  /*2a40*/  @!P3 PRMT R40, R56, 0x8880, RZ ;  /* 0x000088803828b816 */ /* 0x001fca00000000ff */
[----:B------:R-:W-:Y:S01]  /*2a50*/  @!P3 IMAD R9, R40, R23, RZ ;  /* 0x000000172809b224 */ /* 0x000fe200078e02ff */
[----:B-1----:R-:W-:Y:S06]  /*2a60*/  @P3 BRA `(.L_x_54) ;  /* 0x0000000000203947 */ /* 0x002fec0003800000 */
[----:B------:R-:W-:Y:S01]  /*2a70*/  IADD3 R41, P0, R60, 0x8, RZ ;  /* 0x000000083c297810 */ /* 0x000fe20007f1e0ff */
[----:B------:R-:W-:-:S03]  /*2a80*/  IMAD R43, R46, R22, R9 ;  /* 0x000000162e2b7224 */ /* 0x000fc600078e0209 */
[----:B------:R-:W-:Y:S01]  /*2a90*/  LEA R40, P2, R4, R41, 0x7 ;  /* 0x0000002904287211 */ /* 0x000fe200078438ff */
[----:B------:R-:W-:-:S03]  /*2aa0*/  IMAD.X R41, RZ, RZ, R61, P0 ;  /* 0x000000ffff297224 */ /* 0x000fc600000e063d */
[----:B------:R-:W-:Y:S02]  /*2ab0*/  IADD3 R40, P0, R40, UR41, RZ ;  /* 0x0000002928287c10 */ /* 0x000fe4000ff1e0ff */
[----:B------:R-:W-:-:S04]  /*2ac0*/  LEA.HI.X R41, R4, R41, R5, 0x7, P2 ;  /* 0x0000002904297211 */ /* 0x000fc800010f3c05 */
[----:B------:R-:W-:-:S05]  /*2ad0*/  IADD3.X R41, R41, UR40, RZ, P0, !PT ;  /* 0x0000002829297c10 */ /* 0x000fca00087fe4ff */
[----:B------:R0:W-:Y:S02]  /*2ae0*/  STG.E.U8 desc[UR36][R40.64], R43 ;  /* 0x0000002b28007986 */ /* 0x0001e4000c101124 */
.L_x_54:
[----:B------:R-:W-:Y:S05]  /*2af0*/  BSYNC B1 ;  /* 0x0000000000017941 */ /* 0x000fea0003800000 */
.L_x_53:
[----:B------:R-:W2:Y:S01]  /*2b00*/  @!P1 LDG.E.U8 R56, desc[UR36][R54.64+0x9] ;  /* 0x0000092436389981 */ /* 0x000ea2000c1e1100 */
[----:B------:R-:W-:Y:S02]  /*2b10*/  IADD3 R49, P2, R57, 0x100, RZ ;  /* 0x0000010039317810 */ /* 0x000fe40007f5e0ff */
[----:B0-----:R-:W-:Y:S02]  /*2b20*/  @!P1 IADD3 R43, P3, R60, 0x9, RZ ;  /* 0x000000093c2b9810 */ /* 0x001fe40007f7e0ff */
[----:B------:R-:W-:Y:S01]  /*2b30*/  ISETP.GE.AND P0, PT, R8, 0x101, PT ;  /* 0x000001010800780c */ /* 0x000fe20003f06270 */
[----:B------:R-:W-:Y:S02]  /*2b40*/  IMAD.X R21, RZ, RZ, R7, P2 ;  /* 0x000000ffff157224 */ /* 0x000fe400010e0607 */
[----:B------:R-:W-:Y:S01]  /*2b50*/  IMAD.WIDE.U32 R40, R49, R12, R14 ;  /* 0x0000000c31287225 */ /* 0x000fe200078e000e */
[----:B------:R-:W-:-:S03]  /*2b60*/  ISETP.LT.OR P2, PT, R3, 0x1, !P0 ;  /* 0x000000010300780c */ /* 0x000fc60004741670 */
[----:B------:R-:W-:Y:S01]  /*2b70*/  IMAD R44, R21, R12, RZ ;  /* 0x0000000c152c7224 */ /* 0x000fe200078e02ff */
[----:B------:R-:W-:Y:S01]  /*2b80*/  @!P1 LEA R21, P4, R4, R43, 0x7 ;  /* 0x0000002b04159211 */ /* 0x000fe200078838ff */
[----:B------:R-:W-:Y:S02]  /*2b90*/  @!P1 IMAD.X R42, RZ, RZ, R61, P3 ;  /* 0x000000ffff2a9224 */ /* 0x000fe400018e063d */
[----:B------:R-:W-:Y:S01]  /*2ba0*/  IMAD R51, R49, R13, R44 ;  /* 0x0000000d31337224 */ /* 0x000fe200078e022c */
[----:B------:R-:W-:Y:S02]  /*2bb0*/  IADD3 R44, P5, R40, R10, RZ ;  /* 0x0000000a282c7210 */ /* 0x000fe40007fbe0ff */
[----:B------:R-:W-:Y:S02]  /*2bc0*/  @!P1 LEA.HI.X R42, R4, R42, R5, 0x7, P4 ;  /* 0x0000002a042a9211 */ /* 0x000fe400020f3c05 */
[----:B------:R-:W-:Y:S02]  /*2bd0*/  @!P1 IADD3 R40, P3, R21, UR41, RZ ;  /* 0x0000002915289c10 */ /* 0x000fe4000ff7e0ff */
[----:B------:R-:W-:-:S02]  /*2be0*/  IADD3.X R45, R11, R41, R51, P5, !PT ;  /* 0x000000290b2d7210 */ /* 0x000fc40002ffe433 */
[----:B------:R-:W-:Y:S02]  /*2bf0*/  @!P1 IADD3.X R41, R42, UR40, RZ, P3, !PT ;  /* 0x000000282a299c10 */ /* 0x000fe40009ffe4ff */
[----:B--2---:R-:W-:-:S05]  /*2c00*/  @!P1 PRMT R6, R56, 0x8880, RZ ;  /* 0x0000888038069816 */ /* 0x004fca00000000ff */
[----:B------:R-:W-:-:S04]  /*2c10*/  @!P1 IMAD R9, R6, R23, RZ ;  /* 0x0000001706099224 */ /* 0x000fc800078e02ff */
[----:B------:R-:W-:-:S05]  /*2c20*/  @!P1 IMAD R47, R47, R22, R9 ;  /* 0x000000162f2f9224 */ /* 0x000fca00078e0209 */
[----:B------:R0:W-:Y:S04]  /*2c30*/  @!P1 STG.E.U8 desc[UR36][R40.64], R47 ;  /* 0x0000002f28009986 */ /* 0x0001e8000c101124 */
[----:B------:R-:W2:Y:S01]  /*2c40*/  @!P2 LDG.E.U8 R56, desc[UR36][R44.64] ;  /* 0x000000242c38a981 */ /* 0x000ea2000c1e1100 */
[----:B------:R-:W-:Y:S02]  /*2c50*/  ISETP.LT.OR P3, PT, R3, 0x2, !P0 ;  /* 0x000000020300780c */ /* 0x000fe40004761670 */
[----:B------:R-:W-:-:S04]  /*2c60*/  LEA R42, P1, R4, R60, 0x8 ;  /* 0x0000003c042a7211 */ /* 0x000fc800078240ff */
[----:B------:R-:W-:Y:S02]  /*2c70*/  LEA.HI.X R43, R4, R61, R5, 0x8, P1 ;  /* 0x0000003d042b7211 */ /* 0x000fe400008f4405 */
[----:B--2---:R-:W-:-:S05]  /*2c80*/  @!P2 PRMT R6, R56, 0x8880, RZ ;  /* 0x000088803806a816 */ /* 0x004fca00000000ff */
[----:B------:R-:W-:-:S04]  /*2c90*/  @!P2 IMAD R9, R6, R23, RZ ;  /* 0x000000170609a224 */ /* 0x000fc800078e02ff */
[----:B------:R-:W-:-:S05]  /*2ca0*/  @!P2 IMAD R21, R32, R22, R9 ;  /* 0x000000162015a224 */ /* 0x000fca00078e0209 */
[----:B------:R1:W-:Y:S04]  /*2cb0*/  @!P2 STG.E.U8 desc[UR36][R42.64], R21 ;  /* 0x000000152a00a986 */ /* 0x0003e8000c101124 */
[----:B------:R-:W2:Y:S01]  /*2cc0*/  @!P3 LDG.E.U8 R56, desc[UR36][R44.64+0x1] ;  /* 0x000001242c38b981 */ /* 0x000ea2000c1e1100 */
[----:B------:R-:W-:Y:S01]  /*2cd0*/  ISETP.GE.AND P1, PT, R8, 0x109, PT ;  /* 0x000001090800780c */ /* 0x000fe20003f26270 */
[----:B0-----:R-:W-:-:S03]  /*2ce0*/  IMAD.WIDE.U32 R40, R49, R12, R58 ;  /* 0x0000000c31287225 */ /* 0x001fc600078e003a */
[----:B------:R-:W-:Y:S01]  /*2cf0*/  ISETP.LT.OR P2, PT, R3, 0x1, !P1 ;  /* 0x000000010300780c */ /* 0x000fe20004f41670 */
[----:B------:R-:W-:Y:S01]  /*2d00*/  IMAD.IADD R32, R51, 0x1, R41 ;  /* 0x0000000133207824 */ /* 0x000fe200078e0229 */
[----:B------:R-:W-:Y:S01]  /*2d10*/  IADD3 R46, P4, P5, R20, R10, R40 ;  /* 0x0000000a142e7210 */ /* 0x000fe20007d9e028 */
[----:B------:R-:W-:Y:S02]  /*2d20*/  @!P3 IMAD.MOV.U32 R40, RZ, RZ, R42 ;  /* 0x000000ffff28b224 */ /* 0x000fe400078e002a */
[----:B------:R-:W-:Y:S01]  /*2d30*/  @!P3 IMAD.MOV.U32 R41, RZ, RZ, R43 ;  /* 0x000000ffff29b224 */ /* 0x000fe200078e002b */
[----:B------:R-:W-:Y:S02]  /*2d40*/  IADD3.X R47, R15, R11, R32, P4, P5 ;  /* 0x0000000b0f2f7210 */ /* 0x000fe400027ea420 */
[----:B--2---:R-:W-:-:S05]  /*2d50*/  @!P3 PRMT R6, R56, 0x8880, RZ ;  /* 0x000088803806b816 */ /* 0x004fca00000000ff */
[----:B------:R-:W-:-:S04]  /*2d60*/  @!P3 IMAD R9, R6, R23, RZ ;  /* 0x000000170609b224 */ /* 0x000fc800078e02ff */
[----:B-1----:R-:W-:-:S05]  /*2d70*/  @!P3 IMAD R21, R33, R22, R9 ;  /* 0x000000162115b224 */ /* 0x002fca00078e0209 */
[----:B------:R0:W-:Y:S04]  /*2d80*/  @!P3 STG.E.U8 desc[UR36][R40.64+0x1], R21 ;  /* 0x000001152800b986 */ /* 0x0001e8000c101124 */
[----:B------:R-:W2:Y:S01]  /*2d90*/  @!P2 LDG.E.U8 R56, desc[UR36][R46.64] ;  /* 0x000000242e38a981 */ /* 0x000ea2000c1e1100 */
[----:B------:R-:W-:Y:S02]  /*2da0*/  ISETP.LT.OR P3, PT, R3, 0x2, !P1 ;  /* 0x000000020300780c */ /* 0x000fe40004f61670 */
[----:B------:R-:W-:-:S04]  /*2db0*/  @!P2 IADD3 R32, P4, R42, UR41, RZ ;  /* 0x000000292a20ac10 */ /* 0x000fc8000ff9e0ff */
[----:B------:R-:W-:Y:S02]  /*2dc0*/  @!P2 IADD3.X R33, R43, UR40, RZ, P4, !PT ;  /* 0x000000282b21ac10 */ /* 0x000fe4000a7fe4ff */
[----:B--2---:R-:W-:-:S05]  /*2dd0*/  @!P2 PRMT R6, R56, 0x8880, RZ ;  /* 0x000088803806a816 */ /* 0x004fca00000000ff */
[----:B------:R-:W-:-:S04]  /*2de0*/  @!P2 IMAD R9, R6, R23, RZ ;  /* 0x000000170609a224 */ /* 0x000fc800078e02ff */
[----:B------:R-:W-:-:S05]  /*2df0*/  @!P2 IMAD R49, R34, R22, R9 ;  /* 0x000000162231a224 */ /* 0x000fca00078e0209 */
[----:B------:R1:W-:Y:S04]  /*2e00*/  @!P2 STG.E.U8 desc[UR36][R32.64], R49 ;  /* 0x000000312000a986 */ /* 0x0003e8000c101124 */
[----:B------:R-:W2:Y:S01]  /*2e10*/  @!P3 LDG.E.U8 R56, desc[UR36][R46.64+0x1] ;  /* 0x000001242e38b981 */ /* 0x000ea2000c1e1100 */
[----:B------:R-:W-:Y:S02]  /*2e20*/  ISETP.LT.OR P4, PT, R3, 0x9, !P0 ;  /* 0x000000090300780c */ /* 0x000fe40004781670 */
[----:B0-----:R-:W-:-:S04]  /*2e30*/  @!P3 IADD3 R40, P2, R42, UR41, RZ ;  /* 0x000000292a28bc10 */ /* 0x001fc8000ff5e0ff */
[----:B------:R-:W-:Y:S02]  /*2e40*/  @!P3 IADD3.X R41, R43, UR40, RZ, P2, !PT ;  /* 0x000000282b29bc10 */ /* 0x000fe400097fe4ff */
[----:B--2---:R-:W-:-:S05]  /*2e50*/  @!P3 PRMT R6, R56, 0x8880, RZ ;  /* 0x000088803806b816 */ /* 0x004fca00000000ff */
[----:B------:R-:W-:-:S04]  /*2e60*/  @!P3 IMAD R9, R6, R23, RZ ;  /* 0x000000170609b224 */ /* 0x000fc800078e02ff */
[----:B------:R-:W-:-:S05]  /*2e70*/  @!P3 IMAD R35, R35, R22, R9 ;  /* 0x000000162323b224 */ /* 0x000fca00078e0209 */
[----:B------:R-:W-:Y:S04]  /*2e80*/  @!P3 STG.E.U8 desc[UR36][R40.64+0x1], R35 ;  /* 0x000001232800b986 */ /* 0x000fe8000c101124 */
[----:B------:R-:W2:Y:S01]  /*2e90*/  @!P4 LDG.E.U8 R56, desc[UR36][R44.64+0x8] ;  /* 0x000008242c38c981 */ /* 0x000ea2000c1e1100 */
[----:B------:R-:W-:Y:S01]  /*2ea0*/  ISETP.LT.OR P0, PT, R3, 0xa, !P0 ;  /* 0x0000000a0300780c */ /* 0x000fe20004701670 */
[----:B-1----:R-:W-:Y:S02]  /*2eb0*/  @!P4 IMAD.MOV.U32 R32, RZ, RZ, R42 ;  /* 0x000000ffff20c224 */ /* 0x002fe400078e002a */
[----:B------:R-:W-:Y:S01]  /*2ec0*/  @!P4 IMAD.MOV.U32 R33, RZ, RZ, R43 ;  /* 0x000000ffff21c224 */ /* 0x000fe200078e002b */
[----:B--2---:R-:W-:-:S05]  /*2ed0*/  @!P4 PRMT R6, R56, 0x8880, RZ ;  /* 0x000088803806c816 */ /* 0x004fca00000000ff */
[----:B------:R-:W-:-:S04]  /*2ee0*/  @!P4 IMAD R9, R6, R23, RZ ;  /* 0x000000170609c224 */ /* 0x000fc800078e02ff */
[----:B------:R-:W-:-:S05]  /*2ef0*/  @!P4 IMAD R21, R36, R22, R9 ;  /* 0x000000162415c224 */ /* 0x000fca00078e0209 */
[----:B------:R0:W-:Y:S04]  /*2f00*/  @!P4 STG.E.U8 desc[UR36][R32.64+0x8], R21 ;  /* 0x000008152000c986 */ /* 0x0001e8000c101124 */
[----:B------:R-:W2:Y:S01]  /*2f10*/  @!P0 LDG.E.U8 R56, desc[UR36][R44.64+0x9] ;  /* 0x000009242c388981 */ /* 0x000ea2000c1e1100 */
[----:B------:R-:W-:Y:S01]  /*2f20*/  ISETP.LT.OR P2, PT, R3, 0x9, !P1 ;  /* 0x000000090300780c */ /* 0x000fe20004f41670 */
[----:B0-----:R-:W-:Y:S02]  /*2f30*/  @!P0 IMAD.MOV.U32 R32, RZ, RZ, R42 ;  /* 0x000000ffff208224 */ /* 0x001fe400078e002a */
[----:B------:R-:W-:Y:S01]  /*2f40*/  @!P0 IMAD.MOV.U32 R33, RZ, RZ, R43 ;  /* 0x000000ffff218224 */ /* 0x000fe200078e002b */
[----:B--2---:R-:W-:-:S05]  /*2f50*/  @!P0 PRMT R6, R56, 0x8880, RZ ;  /* 0x0000888038068816 */ /* 0x004fca00000000ff */
[----:B------:R-:W-:-:S04]  /*2f60*/  @!P0 IMAD R9, R6, R23, RZ ;  /* 0x0000001706098224 */ /* 0x000fc800078e02ff */
[----:B------:R-:W-:-:S05]  /*2f70*/  @!P0 IMAD R37, R37, R22, R9 ;  /* 0x0000001625258224 */ /* 0x000fca00078e0209 */
        /* <DEDUP_REMOVED lines=10> */
[----:B------:R-:W-:-:S05]  /*3020*/  IADD3 R57, P0, R57, 0x180, RZ ;  /* 0x0000018039397810 */ /* 0x000fca0007f1e0ff */
[----:B------:R-:W-:Y:S01]  /*3030*/  IMAD.X R7, RZ, RZ, R7, P0 ;  /* 0x000000ffff077224 */ /* 0x000fe200000e0607 */
[----:B------:R-:W-:-:S03]  /*3040*/  ISETP.GE.AND P0, PT, R8, 0x181, PT ;  /* 0x000001810800780c */ /* 0x000fc60003f06270 */
[-C--:B0-----:R-:W-:Y:S01]  /*3050*/  IMAD R32, R7, R12.reuse, RZ ;  /* 0x0000000c07207224 */ /* 0x081fe200078e02ff */
[----:B------:R-:W-:Y:S01]  /*3060*/  ISETP.LT.OR P4, PT, R3, 0x1, !P0 ;  /* 0x000000010300780c */ /* 0x000fe20004781670 */
[----:B------:R-:W-:-:S04]  /*3070*/  IMAD.WIDE.U32 R6, R57, R12, R14 ;  /* 0x0000000c39067225 */ /* 0x000fc800078e000e */
[----:B------:R-:W-:Y:S01]  /*3080*/  IMAD R37, R57, R13, R32 ;  /* 0x0000000d39257224 */ /* 0x000fe200078e0220 */
[----:B------:R-:W-:Y:S02]  /*3090*/  IADD3 R32, P3, R6, R10, RZ ;  /* 0x0000000a06207210 */ /* 0x000fe40007f7e0ff */
[----:B------:R-:W-:Y:S02]  /*30a0*/  @!P1 IADD3 R6, P2, R42, UR41, RZ ;  /* 0x000000292a069c10 */ /* 0x000fe4000ff5e0ff */
[----:B--2---:R-:W-:-:S05]  /*30b0*/  @!P1 PRMT R33, R56, 0x8880, RZ ;  /* 0x0000888038219816 */ /* 0x004fca00000000ff */
[----:B------:R-:W-:Y:S01]  /*30c0*/  @!P1 IMAD.MOV.U32 R14, RZ, RZ, R33 ;  /* 0x000000ffff0e9224 */ /* 0x000fe200078e0021 */
[----:B------:R-:W-:Y:S02]  /*30d0*/  IADD3.X R33, R11, R7, R37, P3, !PT ;  /* 0x000000070b217210 */ /* 0x000fe40001ffe425 */
[----:B------:R-:W-:Y:S01]  /*30e0*/  @!P1 IADD3.X R7, R43, UR40, RZ, P2, !PT ;  /* 0x000000282b079c10 */ /* 0x000fe200097fe4ff */
[----:B------:R-:W-:-:S04]  /*30f0*/  @!P1 IMAD R9, R14, R23, RZ ;  /* 0x000000170e099224 */ /* 0x000fc800078e02ff */
[----:B------:R-:W-:-:S05]  /*3100*/  @!P1 IMAD R39, R39, R22, R9 ;  /* 0x0000001627279224 */ /* 0x000fca00078e0209 */
[----:B------:R-:W-:Y:S04]  /*3110*/  @!P1 STG.E.U8 desc[UR36][R6.64+0x9], R39 ;  /* 0x0000092706009986 */ /* 0x000fe8000c101124 */
[----:B------:R-:W2:Y:S01]  /*3120*/  @!P4 LDG.E.U8 R56, desc[UR36][R32.64] ;  /* 0x000000242038c981 */ /* 0x000ea2000c1e1100 */
[----:B-1----:R-:W-:Y:S01]  /*3130*/  IMAD.MOV.U32 R34, RZ, RZ, R60 ;  /* 0x000000ffff227224 */ /* 0x002fe200078e003c */
[----:B------:R-:W-:Y:S01]  /*3140*/  ISETP.LT.OR P3, PT, R3, 0x2, !P0 ;  /* 0x000000020300780c */ /* 0x000fe20004761670 */
[----:B------:R-:W-:Y:S02]  /*3150*/  IMAD.MOV.U32 R35, RZ, RZ, R61 ;  /* 0x000000ffff237224 */ /* 0x000fe400078e003d */
[----:B------:R-:W-:Y:S02]  /*3160*/  IMAD R41, R5, 0x180, RZ ;  /* 0x0000018005297824 */ /* 0x000fe400078e02ff */
[----:B------:R-:W-:-:S04]  /*3170*/  IMAD.WIDE.U32 R34, R4, 0x180, R34 ;  /* 0x0000018004227825 */ /* 0x000fc800078e0022 */
[----:B------:R-:W-:Y:S02]  /*3180*/  IMAD.IADD R5, R35, 0x1, R41 ;  /* 0x0000000123057824 */ /* 0x000fe400078e0229 */
[----:B------:R-:W-:Y:S01]  /*3190*/  @!P4 IMAD.MOV.U32 R4, RZ, RZ, R34 ;  /* 0x000000ffff04c224 */ /* 0x000fe200078e0022 */
[----:B--2---:R-:W-:-:S05]  /*31a0*/  @!P4 PRMT R14, R56, 0x8880, RZ ;  /* 0x00008880380ec816 */ /* 0x004fca00000000ff */
[----:B------:R-:W-:-:S04]  /*31b0*/  @!P4 IMAD R9, R14, R23, RZ ;  /* 0x000000170e09c224 */ /* 0x000fc800078e02ff */
[----:B------:R-:W-:-:S05]  /*31c0*/  @!P4 IMAD R21, R24, R22, R9 ;  /* 0x000000161815c224 */ /* 0x000fca00078e0209 */
[----:B------:R0:W-:Y:S04]  /*31d0*/  @!P4 STG.E.U8 desc[UR36][R4.64], R21 ;  /* 0x000000150400c986 */ /* 0x0001e8000c101124 */
[----:B------:R-:W2:Y:S01]  /*31e0*/  @!P3 LDG.E.U8 R56, desc[UR36][R32.64+0x1] ;  /* 0x000001242038b981 */ /* 0x000ea2000c1e1100 */
[----:B------:R-:W-:Y:S01]  /*31f0*/  ISETP.GE.AND P1, PT, R8, 0x189, PT ;  /* 0x000001890800780c */ /* 0x000fe20003f26270 */
[----:B------:R-:W-:-:S03]  /*3200*/  IMAD.WIDE.U32 R12, R57, R12, R58 ;  /* 0x0000000c390c7225 */ /* 0x000fc600078e003a */
[----:B------:R-:W-:Y:S01]  /*3210*/  ISETP.LT.OR P2, PT, R3, 0x1, !P1 ;  /* 0x000000010300780c */ /* 0x000fe20004f41670 */
[----:B------:R-:W-:Y:S01]  /*3220*/  IMAD.IADD R14, R37, 0x1, R13 ;  /* 0x00000001250e7824 */ /* 0x000fe200078e020d */
[----:B------:R-:W-:Y:S01]  /*3230*/  IADD3 R10, P4, P5, R20, R10, R12 ;  /* 0x0000000a140a7210 */ /* 0x000fe20007d9e00c */
[----:B0-----:R-:W-:-:S03]  /*3240*/  @!P3 IMAD.MOV.U32 R4, RZ, RZ, R34 ;  /* 0x000000ffff04b224 */ /* 0x001fc600078e0022 */
[----:B------:R-:W-:Y:S02]  /*3250*/  IADD3.X R11, R15, R11, R14, P4, P5 ;  /* 0x0000000b0f0b7210 */ /* 0x000fe400027ea40e */
        /* <DEDUP_REMOVED lines=12> */
[----:B------:R-:W0:Y:S01]  /*3320*/  @!P3 LDG.E.U8 R56, desc[UR36][R10.64+0x1] ;  /* 0x000001240a38b981 */ /* 0x000e22000c1e1100 */
[----:B------:R-:W-:Y:S02]  /*3330*/  ISETP.LT.OR P2, PT, R3, 0x9, !P0 ;  /* 0x000000090300780c */ /* 0x000fe40004741670 */
[----:B------:R-:W-:-:S04]  /*3340*/  @!P3 IADD3 R12, P4, R34, UR41, RZ ;  /* 0x00000029220cbc10 */ /* 0x000fc8000ff9e0ff */
[----:B------:R-:W-:Y:S02]  /*3350*/  @!P3 IADD3.X R13, R5, UR40, RZ, P4, !PT ;  /* 0x00000028050dbc10 */ /* 0x000fe4000a7fe4ff */
[----:B0-----:R-:W-:-:S05]  /*3360*/  @!P3 PRMT R4, R56, 0x8880, RZ ;  /* 0x000088803804b816 */ /* 0x001fca00000000ff */
[----:B------:R-:W-:-:S04]  /*3370*/  @!P3 IMAD R9, R4, R23, RZ ;  /* 0x000000170409b224 */ /* 0x000fc800078e02ff */
[----:B------:R-:W-:-:S05]  /*3380*/  @!P3 IMAD R27, R27, R22, R9 ;  /* 0x000000161b1bb224 */ /* 0x000fca00078e0209 */
[----:B------:R0:W-:Y:S04]  /*3390*/  @!P3 STG.E.U8 desc[UR36][R12.64+0x1], R27 ;  /* 0x0000011b0c00b986 */ /* 0x0001e8000c101124 */
[----:B------:R-:W2:Y:S01]  /*33a0*/  @!P2 LDG.E.U8 R56, desc[UR36][R32.64+0x8] ;  /* 0x000008242038a981 */ /* 0x000ea2000c1e1100 */
[----:B------:R-:W-:Y:S01]  /*33b0*/  ISETP.LT.OR P0, PT, R3, 0xa, !P0 ;  /* 0x0000000a0300780c */ /* 0x000fe20004701670 */
[----:B------:R-:W-:Y:S01]  /*33c0*/  IMAD.IADD R5, R41, 0x1, R35 ;  /* 0x0000000129057824 */ /* 0x000fe200078e0223 */
[----:B--2---:R-:W-:-:S05]  /*33d0*/  @!P2 PRMT R4, R56, 0x8880, RZ ;  /* 0x000088803804a816 */ /* 0x004fca00000000ff */
[----:B------:R-:W-:Y:S02]  /*33e0*/  @!P2 IMAD R9, R4, R23, RZ ;  /* 0x000000170409a224 */ /* 0x000fe400078e02ff */
[----:B------:R-:W-:Y:S02]  /*33f0*/  @!P2 IMAD.MOV.U32 R4, RZ, RZ, R34 ;  /* 0x000000ffff04a224 */ /* 0x000fe400078e0022 */
[----:B-1----:R-:W-:-:S05]  /*3400*/  @!P2 IMAD R7, R28, R22, R9 ;  /* 0x000000161c07a224 */ /* 0x002fca00078e0209 */
        /* <DEDUP_REMOVED lines=9> */
[----:B------:R-:W3:Y:S01]  /*34a0*/  @!P2 LDG.E.U8 R56, desc[UR36][R10.64+0x8] ;  /* 0x000008240a38a981 */ /* 0x000ee2000c1e1100 */
[----:B------:R-:W-:Y:S02]  /*34b0*/  ISETP.LT.OR P1, PT, R3, 0xa, !P1 ;  /* 0x0000000a0300780c */ /* 0x000fe40004f21670 */
[----:B------:R-:W-:-:S04]  /*34c0*/  @!P2 IADD3 R6, P0, R34, UR41, RZ ;  /* 0x000000292206ac10 */ /* 0x000fc8000ff1e0ff */
[----:B-1----:R-:W-:Y:S02]  /*34d0*/  @!P2 IADD3.X R7, R5, UR40, RZ, P0, !PT ;  /* 0x000000280507ac10 */ /* 0x002fe400087fe4ff */
[----:B---3--:R-:W-:-:S05]  /*34e0*/  @!P2 PRMT R8, R56, 0x8880, RZ ;  /* 0x000088803808a816 */ /* 0x008fca00000000ff */
[----:B------:R-:W-:-:S04]  /*34f0*/  @!P2 IMAD R9, R8, R23, RZ ;  /* 0x000000170809a224 */ /* 0x000fc800078e02ff */
[----:B------:R-:W-:-:S05]  /*3500*/  @!P2 IMAD R3, R30, R22, R9 ;  /* 0x000000161e03a224 */ /* 0x000fca00078e0209 */
[----:B------:R2:W-:Y:S04]  /*3510*/  @!P2 STG.E.U8 desc[UR36][R6.64+0x8], R3 ;  /* 0x000008030600a986 */ /* 0x0005e8000c101124 */
[----:B------:R-:W3:Y:S02]  /*3520*/  @!P1 LDG.E.U8 R56, desc[UR36][R10.64+0x9] ;  /* 0x000009240a389981 */ /* 0x000ee4000c1e1100 */
[----:B---3--:R-:W-:-:S05]  /*3530*/  @!P1 PRMT R8, R56, 0x8880, RZ ;  /* 0x0000888038089816 */ /* 0x008fca00000000ff */
[----:B------:R-:W-:-:S04]  /*3540*/  @!P1 IMAD R9, R8, R23, RZ ;  /* 0x0000001708099224 */ /* 0x000fc800078e02ff */
[----:B------:R-:W-:Y:S01]  /*3550*/  IMAD R9, R31, R22, R9 ;  /* 0x000000161f097224 */ /* 0x000fe200078e0209 */
[----:B--2---:R-:W-:Y:S06]  /*3560*/  @P1 BRA `(.L_x_55) ;  /* 0x0000000800581947 */ /* 0x004fec0003800000 */
[----:B------:R-:W-:-:S04]  /*3570*/  IADD3 R34, P0, R34, UR41, RZ ;  /* 0x0000002922227c10 */ /* 0x000fc8000ff1e0ff */
[----:B------:R-:W-:-:S05]  /*3580*/  IADD3.X R35, R5, UR40, RZ, P0, !PT ;  /* 0x0000002805237c10 */ /* 0x000fca00087fe4ff */
[----:B------:R1:W-:Y:S01]  /*3590*/  STG.E.U8 desc[UR36][R34.64+0x9], R9 ;  /* 0x0000090922007986 */ /* 0x0003e2000c101124 */
[----:B------:R-:W-:Y:S05]  /*35a0*/  BRA `(.L_x_55) ;  /* 0x0000000800487947 */ /* 0x000fea0003800000 */
.L_x_30:
[C---:B------:R-:W-:Y:S01]  /*35b0*/  ISETP.GE.AND P0, PT, R8.reuse, 0x1, PT ;  /* 0x000000010800780c */ /* 0x040fe20003f06270 */
[----:B------:R-:W-:Y:S01]  /*35c0*/  ULDC.64 UR4, c[0x0][0x5c0] ;  /* 0x0001700000047ab9 */ /* 0x000fe20000000a00 */
[----:B------:R-:W-:Y:S01]  /*35d0*/  ISETP.GE.AND P3, PT, R8, 0x9, PT ;  /* 0x000000090800780c */ /* 0x000fe20003f66270 */
[----:B------:R-:W-:Y:S01]  /*35e0*/  IMAD R21, R5, 0x78, RZ ;  /* 0x0000007805157824 */ /* 0x000fe200078e02ff */
[C---:B------:R-:W-:Y:S02]  /*35f0*/  ISETP.LT.OR P4, PT, R3.reuse, 0x1, !P0 ;  /* 0x000000010300780c */ /* 0x040fe40004781670 */
[C---:B------:R-:W-:Y:S02]  /*3600*/  ISETP.LT.OR P2, PT, R3.reuse, 0x2, !P0 ;  /* 0x000000020300780c */ /* 0x040fe40004741670 */
[----:B------:R-:W-:Y:S02]  /*3610*/  IADD3 R6, P1, R60, UR4, RZ ;  /* 0x000000043c067c10 */ /* 0x000fe4000ff3e0ff */
[----:B------:R-:W-:-:S02]  /*3620*/  ISETP.LT.OR P5, PT, R3, 0x2, !P3 ;  /* 0x000000020300780c */ /* 0x000fc40005fa1670 */
[----:B------:R-:W-:Y:S02]  /*3630*/  IADD3.X R7, R63, UR5, RZ, P1, !PT ;  /* 0x000000053f077c10 */ /* 0x000fe40008ffe4ff */
[----:B------:R-:W-:-:S03]  /*3640*/  ISETP.LT.OR P1, PT, R3, 0x1, !P3 ;  /* 0x000000010300780c */ /* 0x000fc60005f21670 */
[-C--:B------:R-:W-:Y:S02]  /*3650*/  @!P4 IMAD R9, R48, R22.reuse, RZ ;  /* 0x000000163009c224 */ /* 0x080fe400078e02ff */
[----:B------:R-:W-:-:S03]  /*3660*/  @!P2 IMAD R49, R49, R22, RZ ;  /* 0x000000163131a224 */ /* 0x000fc600078e02ff */
[----:B------:R-:W-:Y:S01]  /*3670*/  @!P4 STG.E.U8 desc[UR36][R6.64], R9 ;  /* 0x000000090600c986 */ /* 0x000fe2000c101124 */
[----:B------:R-:W-:Y:S01]  /*3680*/  ISETP.LT.OR P4, PT, R3, 0x9, !P0 ;  /* 0x000000090300780c */ /* 0x000fe20004781670 */
[-C--:B------:R-:W-:Y:S01]  /*3690*/  @!P5 IMAD R51, R51, R22.reuse, RZ ;  /* 0x000000163333d224 */ /* 0x080fe200078e02ff */
[----:B------:R-:W-:Y:S01]  /*36a0*/  ISETP.LT.OR P0, PT, R3, 0xa, !P0 ;  /* 0x0000000a0300780c */ /* 0x000fe20004701670 */
[----:B------:R0:W-:Y:S01]  /*36b0*/  @!P2 STG.E.U8 desc[UR36][R6.64+0x1], R49 ;  /* 0x000001310600a986 */ /* 0x0001e2000c101124 */
[----:B------:R-:W-:Y:S01]  /*36c0*/  IADD3 R12, P2, R6, UR41, RZ ;  /* 0x00000029060c7c10 */ /* 0x000fe2000ff5e0ff */
[----:B------:R-:W-:-:S03]  /*36d0*/  @!P1 IMAD R11, R50, R22, RZ ;  /* 0x00000016320b9224 */ /* 0x000fc600078e02ff */
[----:B------:R-:W-:Y:S02]  /*36e0*/  IADD3.X R13, R7, UR40, RZ, P2, !PT ;  /* 0x00000028070d7c10 */ /* 0x000fe400097fe4ff */
[C---:B------:R-:W-:Y:S02]  /*36f0*/  ISETP.LT.OR P2, PT, R3.reuse, 0x9, !P3 ;  /* 0x000000090300780c */ /* 0x040fe40005f41670 */
[----:B------:R-:W-:Y:S01]  /*3700*/  ISETP.LT.OR P3, PT, R3, 0xa, !P3 ;  /* 0x0000000a0300780c */ /* 0x000fe20005f61670 */
[-C--:B------:R-:W-:Y:S01]  /*3710*/  @!P4 IMAD R15, R52, R22.reuse, RZ ;  /* 0x00000016340fc224 */ /* 0x080fe200078e02ff */
[----:B------:R1:W-:Y:S01]  /*3720*/  @!P1 STG.E.U8 desc[UR36][R12.64], R11 ;  /* 0x0000000b0c009986 */ /* 0x0003e2000c101124 */
[----:B------:R-:W-:Y:S01]  /*3730*/  ISETP.GE.AND P1, PT, R8, 0x81, PT ;  /* 0x000000810800780c */ /* 0x000fe20003f26270 */
[----:B------:R-:W-:Y:S01]  /*3740*/  @!P0 IMAD R53, R53, R22, RZ ;  /* 0x0000001635358224 */ /* 0x000fe200078e02ff */
[----:B0-----:R-:W-:Y:S01]  /*3750*/  SHF.L.U64.HI R49, R4, 0x7, R5 ;  /* 0x0000000704317819 */ /* 0x001fe20000010205 */
[----:B------:R-:W-:Y:S01]  /*3760*/  @!P0 IMAD.MOV.U32 R10, RZ, RZ, R6 ;  /* 0x000000ffff0a8224 */ /* 0x000fe200078e0006 */
[----:B------:R-:W-:Y:S01]  /*3770*/  @!P5 STG.E.U8 desc[UR36][R12.64+0x1], R51 ;  /* 0x000001330c00d986 */ /* 0x000fe2000c101124 */
[----:B------:R-:W-:-:S03]  /*3780*/  ISETP.LT.OR P5, PT, R3, 0x2, !P1 ;  /* 0x000000020300780c */ /* 0x000fc60004fa1670 */
[----:B------:R0:W-:Y:S01]  /*3790*/  @!P4 STG.E.U8 desc[UR36][R6.64+0x8], R15 ;  /* 0x0000080f0600c986 */ /* 0x0001e2000c101124 */
[----:B------:R-:W-:Y:S01]  /*37a0*/  ISETP.LT.OR P4, PT, R3, 0x1, !P1 ;  /* 0x000000010300780c */ /* 0x000fe20004f81670 */
[-C--:B------:R-:W-:Y:S02]  /*37b0*/  @!P2 IMAD R9, R54, R22.reuse, RZ ;  /* 0x000000163609a224 */ /* 0x080fe400078e02ff */
[----:B-1----:R-:W-:Y:S02]  /*37c0*/  @!P0 IMAD.MOV.U32 R11, RZ, RZ, R7 ;  /* 0x000000ffff0b8224 */ /* 0x002fe400078e0007 */
[----:B------:R-:W-:-:S03]  /*37d0*/  @!P3 IMAD R55, R55, R22, RZ ;  /* 0x000000163737b224 */ /* 0x000fc600078e02ff */
[----:B------:R-:W-:Y:S01]  /*37e0*/  @!P0 STG.E.U8 desc[UR36][R10.64+0x9], R53 ;  /* 0x000009350a008986 */ /* 0x000fe2000c101124 */
[----:B------:R-:W-:Y:S01]  /*37f0*/  ISETP.GE.AND P0, PT, R8, 0x89, PT ;  /* 0x000000890800780c */ /* 0x000fe20003f06270 */
[----:B------:R-:W-:Y:S02]  /*3800*/  @!P5 IMAD R41, R41, R22, RZ ;  /* 0x000000162929d224 */ /* 0x000fe400078e02ff */
[----:B------:R1:W-:Y:S01]  /*3810*/  @!P2 STG.E.U8 desc[UR36][R12.64+0x8], R9 ;  /* 0x000008090c00a986 */ /* 0x0003e2000c101124 */
[----:B------:R-:W-:Y:S01]  /*3820*/  ISETP.LT.OR P2, PT, R3, 0x1, !P0 ;  /* 0x000000010300780c */ /* 0x000fe20004741670 */
[----:B0-----:R-:W-:Y:S02]  /*3830*/  IMAD.WIDE.U32 R6, R4, 0x78, R12 ;  /* 0x0000007804067825 */ /* 0x001fe400078e000c */
[----:B------:R0:W-:Y:S02]  /*3840*/  @!P3 STG.E.U8 desc[UR36][R12.64+0x9], R55 ;  /* 0x000009370c00b986 */ /* 0x0001e4000c101124 */
[----:B------:R-:W-:-:S02]  /*3850*/  IMAD.IADD R7, R7, 0x1, R21 ;  /* 0x0000000107077824 */ /* 0x000fc400078e0215 */
[----:B------:R-:W-:-:S05]  /*3860*/  @!P4 IMAD R15, R40, R22, RZ ;  /* 0x00000016280fc224 */ /* 0x000fca00078e02ff */
[----:B------:R-:W-:Y:S01]  /*3870*/  @!P4 STG.E.U8 desc[UR36][R6.64], R15 ;  /* 0x0000000f0600c986 */ /* 0x000fe2000c101124 */
[C---:B------:R-:W-:Y:S01]  /*3880*/  ISETP.LT.OR P4, PT, R3.reuse, 0x2, !P0 ;  /* 0x000000020300780c */ /* 0x040fe20004781670 */
[-C--:B-1----:R-:W-:Y:S01]  /*3890*/  @!P2 IMAD R9, R42, R22.reuse, RZ ;  /* 0x000000162a09a224 */ /* 0x082fe200078e02ff */
[C---:B------:R-:W-:Y:S01]  /*38a0*/  @!P2 IADD3 R10, P3, R6.reuse, UR41, RZ ;  /* 0x00000029060aac10 */ /* 0x040fe2000ff7e0ff */
[----:B------:R1:W-:Y:S01]  /*38b0*/  @!P5 STG.E.U8 desc[UR36][R6.64+0x1], R41 ;  /* 0x000001290600d986 */ /* 0x0003e2000c101124 */
[----:B------:R-:W-:Y:S02]  /*38c0*/  ISETP.LT.OR P5, PT, R3, 0x9, !P1 ;  /* 0x000000090300780c */ /* 0x000fe40004fa1670 */
[----:B------:R-:W-:Y:S02]  /*38d0*/  @!P2 IADD3.X R11, R7, UR40, RZ, P3, !PT ;  /* 0x00000028070bac10 */ /* 0x000fe40009ffe4ff */
[C---:B------:R-:W-:Y:S02]  /*38e0*/  ISETP.LT.OR P3, PT, R3.reuse, 0x9, !P0 ;  /* 0x000000090300780c */ /* 0x040fe40004761670 */
[C---:B------:R-:W-:Y:S01]  /*38f0*/  ISETP.LT.OR P1, PT, R3.reuse, 0xa, !P1 ;  /* 0x0000000a0300780c */ /* 0x040fe20004f21670 */
[----:B------:R2:W-:Y:S01]  /*3900*/  @!P2 STG.E.U8 desc[UR36][R10.64], R9 ;  /* 0x000000090a00a986 */ /* 0x0005e2000c101124 */
[----:B------:R-:W-:Y:S01]  /*3910*/  ISETP.LT.OR P0, PT, R3, 0xa, !P0 ;  /* 0x0000000a0300780c */ /* 0x000fe20004701670 */
[----:B------:R-:W-:Y:S01]  /*3920*/  @!P4 IMAD R43, R43, R22, RZ ;  /* 0x000000162b2bc224 */ /* 0x000fe200078e02ff */
[----:B0-----:R-:W-:-:S03]  /*3930*/  @!P4 IADD3 R12, P2, R6, UR41, RZ ;  /* 0x00000029060ccc10 */ /* 0x001fc6000ff5e0ff */
[----:B------:R-:W-:Y:S01]  /*3940*/  @!P5 IMAD R21, R44, R22, RZ ;  /* 0x000000162c15d224 */ /* 0x000fe200078e02ff */
[----:B------:R-:W-:-:S03]  /*3950*/  @!P4 IADD3.X R13, R7, UR40, RZ, P2, !PT ;  /* 0x00000028070dcc10 */ /* 0x000fc600097fe4ff */
[----:B------:R-:W-:Y:S01]  /*3960*/  @!P3 IADD3 R14, P2, R6, UR41, RZ ;  /* 0x00000029060ebc10 */ /* 0x000fe2000ff5e0ff */
[-C--:B-1----:R-:W-:Y:S01]  /*3970*/  @!P3 IMAD R41, R46, R22.reuse, RZ ;  /* 0x000000162e29b224 */ /* 0x082fe200078e02ff */
[----:B------:R0:W-:Y:S01]  /*3980*/  @!P4 STG.E.U8 desc[UR36][R12.64+0x1], R43 ;  /* 0x0000012b0c00c986 */ /* 0x0001e2000c101124 */
[-C--:B------:R-:W-:Y:S01]  /*3990*/  @!P1 IMAD R45, R45, R22.reuse, RZ ;  /* 0x000000162d2d9224 */ /* 0x080fe200078e02ff */
[----:B------:R-:W-:Y:S01]  /*39a0*/  @!P3 IADD3.X R15, R7, UR40, RZ, P2, !PT ;  /* 0x00000028070fbc10 */ /* 0x000fe200097fe4ff */
[----:B------:R-:W-:Y:S01]  /*39b0*/  @!P0 IMAD R47, R47, R22, RZ ;  /* 0x000000162f2f8224 */ /* 0x000fe200078e02ff */
[----:B------:R-:W-:Y:S01]  /*39c0*/  ISETP.GE.AND P2, PT, R8, 0x101, PT ;  /* 0x000001010800780c */ /* 0x000fe20003f46270 */
[----:B------:R-:W-:Y:S01]  /*39d0*/  @!P5 STG.E.U8 desc[UR36][R6.64+0x8], R21 ;  /* 0x000008150600d986 */ /* 0x000fe2000c101124 */
[----:B--2---:R-:W-:Y:S02]  /*39e0*/  @!P0 IADD3 R10, P4, R6, UR41, RZ ;  /* 0x00000029060a8c10 */ /* 0x004fe4000ff9e0ff */
[----:B------:R-:W-:Y:S01]  /*39f0*/  ISETP.LT.OR P5, PT, R3, 0x1, !P2 ;  /* 0x000000010300780c */ /* 0x000fe200057a1670 */
[----:B------:R1:W-:Y:S01]  /*3a00*/  @!P1 STG.E.U8 desc[UR36][R6.64+0x9], R45 ;  /* 0x0000092d06009986 */ /* 0x0003e2000c101124 */
[----:B------:R-:W-:-:S02]  /*3a10*/  ISETP.GE.AND P1, PT, R8, 0x109, PT ;  /* 0x000001090800780c */ /* 0x000fc40003f26270 */
[----:B------:R-:W-:Y:S01]  /*3a20*/  @!P0 IADD3.X R11, R7, UR40, RZ, P4, !PT ;  /* 0x00000028070b8c10 */ /* 0x000fe2000a7fe4ff */
[----:B------:R-:W-:Y:S01]  /*3a30*/  @!P3 STG.E.U8 desc[UR36][R14.64+0x8], R41 ;  /* 0x000008290e00b986 */ /* 0x000fe2000c101124 */
[----:B0-----:R-:W-:Y:S01]  /*3a40*/  IMAD.SHL.U32 R43, R4, 0x80, RZ ;  /* 0x00000080042b7824 */ /* 0x001fe200078e00ff */
[C---:B------:R-:W-:Y:S02]  /*3a50*/  ISETP.LT.OR P3, PT, R3.reuse, 0x2, !P2 ;  /* 0x000000020300780c */ /* 0x040fe40005761670 */
[----:B------:R-:W-:Y:S01]  /*3a60*/  ISETP.LT.OR P4, PT, R3, 0x1, !P1 ;  /* 0x000000010300780c */ /* 0x000fe20004f81670 */
[----:B------:R0:W-:Y:S01]  /*3a70*/  @!P0 STG.E.U8 desc[UR36][R10.64+0x9], R47 ;  /* 0x0000092f0a008986 */ /* 0x0001e2000c101124 */
[----:B------:R-:W-:Y:S02]  /*3a80*/  IADD3 R4, P0, R43, R6, RZ ;  /* 0x000000062b047210 */ /* 0x000fe40007f1e0ff */
[----:B------:R-:W-:-:S03]  /*3a90*/  @!P5 IMAD R9, R32, R22, RZ ;  /* 0x000000162009d224 */ /* 0x000fc600078e02ff */
[----:B------:R-:W-:Y:S01]  /*3aa0*/  IMAD.X R5, R49, 0x1, R7, P0 ;  /* 0x0000000131057824 */ /* 0x000fe200000e0607 */
[----:B------:R-:W-:-:S03]  /*3ab0*/  ISETP.LT.OR P0, PT, R3, 0x2, !P1 ;  /* 0x000000020300780c */ /* 0x000fc60004f01670 */
[-C--:B------:R-:W-:Y:S01]  /*3ac0*/  @!P3 IMAD R33, R33, R22.reuse, RZ ;  /* 0x000000162121b224 */ /* 0x080fe200078e02ff */
[----:B------:R2:W-:Y:S01]  /*3ad0*/  @!P5 STG.E.U8 desc[UR36][R4.64], R9 ;  /* 0x000000090400d986 */ /* 0x0005e2000c101124 */
[----:B-1----:R-:W-:Y:S01]  /*3ae0*/  @!P4 IADD3 R6, P5, R4, UR41, RZ ;  /* 0x000000290406cc10 */ /* 0x002fe2000ffbe0ff */
[-C--:B------:R-:W-:Y:S02]  /*3af0*/  @!P4 IMAD R13, R34, R22.reuse, RZ ;  /* 0x00000016220dc224 */ /* 0x080fe400078e02ff */
[----:B------:R-:W-:Y:S01]  /*3b00*/  @!P3 STG.E.U8 desc[UR36][R4.64+0x1], R33 ;  /* 0x000001210400b986 */ /* 0x000fe2000c101124 */
[----:B------:R-:W-:Y:S02]  /*3b10*/  ISETP.LT.OR P3, PT, R3, 0x9, !P2 ;  /* 0x000000090300780c */ /* 0x000fe40005761670 */
[----:B------:R-:W-:Y:S02]  /*3b20*/  @!P4 IADD3.X R7, R5, UR40, RZ, P5, !PT ;  /* 0x000000280507cc10 */ /* 0x000fe4000affe4ff */
[----:B0-----:R-:W-:Y:S01]  /*3b30*/  @!P0 IADD3 R10, P5, R4, UR41, RZ ;  /* 0x00000029040a8c10 */ /* 0x001fe2000ffbe0ff */
[----:B------:R-:W-:Y:S01]  /*3b40*/  @!P0 IMAD R35, R35, R22, RZ ;  /* 0x0000001623238224 */ /* 0x000fe200078e02ff */
[C---:B------:R-:W-:Y:S01]  /*3b50*/  ISETP.LT.OR P2, PT, R3.reuse, 0xa, !P2 ;  /* 0x0000000a0300780c */ /* 0x040fe20005741670 */
[----:B------:R0:W-:Y:S01]  /*3b60*/  @!P4 STG.E.U8 desc[UR36][R6.64], R13 ;  /* 0x0000000d0600c986 */ /* 0x0001e2000c101124 */
[----:B------:R-:W-:-:S02]  /*3b70*/  ISETP.LT.OR P4, PT, R3, 0x9, !P1 ;  /* 0x000000090300780c */ /* 0x000fc40004f81670 */
[----:B------:R-:W-:Y:S02]  /*3b80*/  @!P0 IADD3.X R11, R5, UR40, RZ, P5, !PT ;  /* 0x00000028050b8c10 */ /* 0x000fe4000affe4ff */
[----:B------:R-:W-:Y:S01]  /*3b90*/  ISETP.GE.AND P5, PT, R8, 0x189, PT ;  /* 0x000001890800780c */ /* 0x000fe20003fa6270 */
[----:B--2---:R-:W-:Y:S01]  /*3ba0*/  @!P3 IMAD R9, R36, R22, RZ ;  /* 0x000000162409b224 */ /* 0x004fe200078e02ff */
[C---:B------:R-:W-:Y:S01]  /*3bb0*/  ISETP.LT.OR P1, PT, R3.reuse, 0xa, !P1 ;  /* 0x0000000a0300780c */ /* 0x040fe20004f21670 */
[----:B------:R1:W-:Y:S01]  /*3bc0*/  @!P0 STG.E.U8 desc[UR36][R10.64+0x1], R35 ;  /* 0x000001230a008986 */ /* 0x0003e2000c101124 */
[----:B------:R-:W-:-:S03]  /*3bd0*/  ISETP.LT.OR P0, PT, R3, 0xa, !P5 ;  /* 0x0000000a0300780c */ /* 0x000fc60006f01670 */
[----:B------:R2:W-:Y:S01]  /*3be0*/  @!P3 STG.E.U8 desc[UR36][R4.64+0x8], R9 ;  /* 0x000008090400b986 */ /* 0x0005e2000c101124 */
[-C--:B------:R-:W-:Y:S01]  /*3bf0*/  @!P2 IMAD R37, R37, R22.reuse, RZ ;  /* 0x000000162525a224 */ /* 0x080fe200078e02ff */
[----:B------:R-:W-:Y:S01]  /*3c00*/  @!P4 IADD3 R12, P3, R4, UR41, RZ ;  /* 0x00000029040ccc10 */ /* 0x000fe2000ff7e0ff */
[----:B0-----:R-:W-:Y:S02]  /*3c10*/  @!P2 IMAD.MOV.U32 R6, RZ, RZ, R4 ;  /* 0x000000ffff06a224 */ /* 0x001fe400078e0004 */
[----:B------:R-:W-:Y:S01]  /*3c20*/  @!P2 IMAD.MOV.U32 R7, RZ, RZ, R5 ;  /* 0x000000ffff07a224 */ /* 0x000fe200078e0005 */
[----:B------:R-:W-:Y:S01]  /*3c30*/  @!P4 IADD3.X R13, R5, UR40, RZ, P3, !PT ;  /* 0x00000028050dcc10 */ /* 0x000fe20009ffe4ff */
[-C--:B------:R-:W-:Y:S02]  /*3c40*/  @!P4 IMAD R21, R38, R22.reuse, RZ ;  /* 0x000000162615c224 */ /* 0x080fe400078e02ff */
[-C--:B------:R-:W-:Y:S01]  /*3c50*/  @!P1 IMAD R39, R39, R22.reuse, RZ ;  /* 0x0000001627279224 */ /* 0x080fe200078e02ff */
[----:B------:R0:W-:Y:S01]  /*3c60*/  @!P2 STG.E.U8 desc[UR36][R6.64+0x9], R37 ;  /* 0x000009250600a986 */ /* 0x0001e2000c101124 */
[----:B------:R-:W-:Y:S01]  /*3c70*/  @!P1 IADD3 R14, P2, R4, UR41, RZ ;  /* 0x00000029040e9c10 */ /* 0x000fe2000ff5e0ff */
[----:B------:R-:W-:-:S02]  /*3c80*/  @!P0 IMAD R31, R31, R22, RZ ;  /* 0x000000161f1f8224 */ /* 0x000fc400078e02ff */
[----:B------:R3:W-:Y:S01]  /*3c90*/  @!P4 STG.E.U8 desc[UR36][R12.64+0x8], R21 ;  /* 0x000008150c00c986 */ /* 0x0007e2000c101124 */
[----:B-1----:R-:W-:Y:S02]  /*3ca0*/  @!P0 IADD3 R10, P3, P4, R4, UR41, R43 ;  /* 0x00000029040a8c10 */ /* 0x002fe4000fc7e02b */
[C---:B------:R-:W-:Y:S02]  /*3cb0*/  @!P1 IADD3.X R15, R5.reuse, UR40, RZ, P2, !PT ;  /* 0x00000028050f9c10 */ /* 0x040fe400097fe4ff */
[----:B------:R-:W-:Y:S02]  /*3cc0*/  ISETP.GE.AND P2, PT, R8, 0x181, PT ;  /* 0x000001810800780c */ /* 0x000fe40003f46270 */
[----:B------:R-:W-:Y:S01]  /*3cd0*/  @!P0 IADD3.X R11, R5, UR40, R49, P3, P4 ;  /* 0x00000028050b8c10 */ /* 0x000fe20009fe8431 */
[----:B------:R1:W-:Y:S01]  /*3ce0*/  @!P1 STG.E.U8 desc[UR36][R14.64+0x9], R39 ;  /* 0x000009270e009986 */ /* 0x0003e2000c101124 */
[----:B------:R-:W-:Y:S02]  /*3cf0*/  ISETP.LT.OR P3, PT, R3, 0x1, !P2 ;  /* 0x000000010300780c */ /* 0x000fe40005761670 */
[----:B--2---:R-:W-:-:S02]  /*3d00*/  IADD3 R4, P4, R4, R43, RZ ;  /* 0x0000002b04047210 */ /* 0x004fc40007f9e0ff */
[----:B------:R-:W-:-:S03]  /*3d10*/  ISETP.LT.OR P1, PT, R3, 0x2, !P2 ;  /* 0x000000020300780c */ /* 0x000fc60005721670 */
[----:B------:R-:W-:Y:S01]  /*3d20*/  IMAD.X R5, R5, 0x1, R49, P4 ;  /* 0x0000000105057824 */ /* 0x000fe200020e0631 */
[----:B------:R-:W-:-:S05]  /*3d30*/  ISETP.LT.OR P4, PT, R3, 0x1, !P5 ;  /* 0x000000010300780c */ /* 0x000fca0006f81670 */
[----:B------:R-:W-:-:S04]  /*3d40*/  @!P3 IMAD R9, R24, R22, RZ ;  /* 0x000000161809b224 */ /* 0x000fc800078e02ff */
[----:B------:R-:W-:Y:S01]  /*3d50*/  @!P1 IMAD R25, R25, R22, RZ ;  /* 0x0000001619199224 */ /* 0x000fe200078e02ff */
[----:B------:R2:W-:Y:S03]  /*3d60*/  @!P3 STG.E.U8 desc[UR36][R4.64], R9 ;  /* 0x000000090400b986 */ /* 0x0005e6000c101124 */
[----:B0-----:R-:W-:Y:S01]  /*3d70*/  @!P4 IADD3 R6, P3, R4, UR41, RZ ;  /* 0x000000290406cc10 */ /* 0x001fe2000ff7e0ff */
[----:B------:R0:W-:Y:S01]  /*3d80*/  @!P1 STG.E.U8 desc[UR36][R4.64+0x1], R25 ;  /* 0x0000011904009986 */ /* 0x0001e2000c101124 */
[----:B------:R-:W-:Y:S02]  /*3d90*/  ISETP.LT.OR P1, PT, R3, 0x2, !P5 ;  /* 0x000000020300780c */ /* 0x000fe40006f21670 */
[----:B------:R-:W-:Y:S02]  /*3da0*/  @!P4 IADD3.X R7, R5, UR40, RZ, P3, !PT ;  /* 0x000000280507cc10 */ /* 0x000fe40009ffe4ff */
[----:B------:R-:W-:-:S02]  /*3db0*/  ISETP.LT.OR P3, PT, R3, 0x9, !P2 ;  /* 0x000000090300780c */ /* 0x000fc40005761670 */
[C---:B------:R-:W-:Y:S02]  /*3dc0*/  ISETP.LT.OR P5, PT, R3.reuse, 0x9, !P5 ;  /* 0x000000090300780c */ /* 0x040fe40006fa1670 */
[----:B------:R-:W-:Y:S01]  /*3dd0*/  ISETP.LT.OR P2, PT, R3, 0xa, !P2 ;  /* 0x0000000a0300780c */ /* 0x000fe20005741670 */
[----:B------:R-:W-:-:S04]  /*3de0*/  @!P4 IMAD R3, R26, R22, RZ ;  /* 0x000000161a03c224 */ /* 0x000fc800078e02ff */
[-C--:B------:R-:W-:Y:S01]  /*3df0*/  @!P1 IMAD R27, R27, R22.reuse, RZ ;  /* 0x000000161b1b9224 */ /* 0x080fe200078e02ff */
[----:B------:R0:W-:Y:S01]  /*3e00*/  @!P4 STG.E.U8 desc[UR36][R6.64], R3 ;  /* 0x000000030600c986 */ /* 0x0001e2000c101124 */
[----:B---3--:R-:W-:Y:S02]  /*3e10*/  @!P1 IADD3 R12, P4, R4, UR41, RZ ;  /* 0x00000029040c9c10 */ /* 0x008fe4000ff9e0ff */
[-C--:B-1----:R-:W-:Y:S02]  /*3e20*/  @!P3 IMAD R15, R28, R22.reuse, RZ ;  /* 0x000000161c0fb224 */ /* 0x082fe400078e02ff */
[----:B------:R-:W-:Y:S01]  /*3e30*/  @!P1 IADD3.X R13, R5, UR40, RZ, P4, !PT ;  /* 0x00000028050d9c10 */ /* 0x000fe2000a7fe4ff */
[-C--:B------:R-:W-:Y:S01]  /*3e40*/  @!P5 IMAD R21, R30, R22.reuse, RZ ;  /* 0x000000161e15d224 */ /* 0x080fe200078e02ff */
[----:B------:R-:W-:Y:S01]  /*3e50*/  @!P5 IADD3 R8, P4, R4, UR41, RZ ;  /* 0x000000290408dc10 */ /* 0x000fe2000ff9e0ff */
[----:B------:R-:W-:Y:S02]  /*3e60*/  @!P2 IMAD R29, R29, R22, RZ ;  /* 0x000000161d1da224 */ /* 0x000fe400078e02ff */
[----:B------:R0:W-:Y:S01]  /*3e70*/  @!P1 STG.E.U8 desc[UR36][R12.64+0x1], R27 ;  /* 0x0000011b0c009986 */ /* 0x0001e2000c101124 */
[----:B--2---:R-:W-:-:S03]  /*3e80*/  @!P5 IADD3.X R9, R5, UR40, RZ, P4, !PT ;  /* 0x000000280509dc10 */ /* 0x004fc6000a7fe4ff */
[----:B------:R0:W-:Y:S04]  /*3e90*/  @!P3 STG.E.U8 desc[UR36][R4.64+0x8], R15 ;  /* 0x0000080f0400b986 */ /* 0x0001e8000c101124 */
[----:B------:R0:W-:Y:S04]  /*3ea0*/  @!P2 STG.E.U8 desc[UR36][R4.64+0x9], R29 ;  /* 0x0000091d0400a986 */ /* 0x0001e8000c101124 */
[----:B------:R0:W-:Y:S04]  /*3eb0*/  @!P5 STG.E.U8 desc[UR36][R8.64+0x8], R21 ;  /* 0x000008150800d986 */ /* 0x0001e8000c101124 */
[----:B------:R0:W-:Y:S02]  /*3ec0*/  @!P0 STG.E.U8 desc[UR36][R10.64+0x9], R31 ;  /* 0x0000091f0a008986 */ /* 0x0001e4000c101124 */
.L_x_55:
[----:B------:R-:W-:Y:S05]  /*3ed0*/  BSYNC B0 ;  /* 0x0000000000007941 */ /* 0x000fea0003800000 */
.L_x_29:
[----:B------:R-:W-:Y:S01]  /*3ee0*/  ULDC UR4, c[0x0][0xc] ;  /* 0x0000030000047ab9 */ /* 0x000fe20000000800 */
[----:B------:R-:W-:Y:S01]  /*3ef0*/  ULDC UR5, c[0x0][0x10] ;  /* 0x0000040000057ab9 */ /* 0x000fe20000000800 */
[----:B0-----:R-:W0:Y:S01]  /*3f00*/  LDC R3, c[0x0][0x14] ;  /* 0x00000500ff037b82 */ /* 0x001e220000000800 */
[----:B------:R-:W-:Y:S01]  /*3f10*/  UIMAD.WIDE.U32 UR4, UR4, UR5, URZ ;  /* 0x00000005040472a5 */ /* 0x000fe2000f8e003f */
[----:B------:R-:W-:Y:S02]  /*3f20*/  IMAD.MOV.U32 R58, RZ, RZ, -0x1 ;  /* 0xffffffffff3a7424 */ /* 0x000fe400078e00ff */
[----:B------:R-:W-:-:S03]  /*3f30*/  IMAD.MOV.U32 R59, RZ, RZ, -0x1 ;  /* 0xffffffffff3b7424 */ /* 0x000fc600078e00ff */
[----:B0-----:R-:W-:-:S04]  /*3f40*/  IMAD.WIDE.U32 R16, R3, UR4, R16 ;  /* 0x0000000403107c25 */ /* 0x001fc8000f8e0010 */
[----:B------:R-:W-:Y:S01]  /*3f50*/  IMAD R3, R3, UR5, RZ ;  /* 0x0000000503037c24 */ /* 0x000fe2000f8e02ff */
[----:B------:R-:W-:Y:S02]  /*3f60*/  ULDC.64 UR4, c[0x0][0x650] ;  /* 0x0001940000047ab9 */ /* 0x000fe40000000a00 */
[----:B------:R-:W-:Y:S01]  /*3f70*/  ISETP.GE.U32.AND P0, PT, R16, UR4, PT ;  /* 0x0000000410007c0c */ /* 0x000fe2000bf06070 */
[--C-:B------:R-:W-:Y:S01]  /*3f80*/  IMAD.IADD R17, R17, 0x1, R3.reuse ;  /* 0x0000000111117824 */ /* 0x100fe200078e0203 */
[----:B------:R-:W-:-:S04]  /*3f90*/  PRMT R3, RZ, 0x7610, R3 ;  /* 0x00007610ff037816 */ /* 0x000fc80000000003 */
[----:B------:R-:W-:-:S13]  /*3fa0*/  ISETP.GE.U32.AND.EX P0, PT, R17, UR5, PT, P0 ;  /* 0x0000000511007c0c */ /* 0x000fda000bf06100 */
[----:B------:R-:W-:Y:S05]  /*3fb0*/  @P0 BRA `(.L_x_56) ;  /* 0x0000000400640947 */ /* 0x000fea0003800000 */
[----:B------:R-:W0:Y:S01]  /*3fc0*/  S2R R12, SR_CTAID.X ;  /* 0x00000000000c7919 */ /* 0x000e220000002500 */
[----:B------:R-:W2:Y:S01]  /*3fd0*/  LDC.64 R10, c[0x0][0x628] ;  /* 0x00018a00ff0a7b82 */ /* 0x000ea20000000a00 */
[----:B------:R-:W-:Y:S01]  /*3fe0*/  ULDC UR4, c[0x0][0x150] ;  /* 0x0000540000047ab9 */ /* 0x000fe20000000800 */
[----:B------:R-:W-:Y:S01]  /*3ff0*/  IMAD.MOV.U32 R8, RZ, RZ, R16 ;  /* 0x000000ffff087224 */ /* 0x000fe200078e0010 */
[----:B------:R-:W3:Y:S01]  /*4000*/  S2R R24, SR_CTAID.Y ;  /* 0x0000000000187919 */ /* 0x000ee20000002600 */
[----:B-1----:R-:W-:-:S04]  /*4010*/  IMAD.MOV.U32 R9, RZ, RZ, R17 ;  /* 0x000000ffff097224 */ /* 0x002fc800078e0011 */
[----:B------:R-:W1:Y:S08]  /*4020*/  LDC R21, c[0x0][0x144] ;  /* 0x00005100ff157b82 */ /* 0x000e700000000800 */
[----:B------:R-:W4:Y:S08]  /*4030*/  LDC R0, c[0x0][0x630] ;  /* 0x00018c00ff007b82 */ /* 0x000f300000000800 */
[----:B------:R-:W1:Y:S01]  /*4040*/  LDC.64 R14, c[0x0][0x620] ;  /* 0x00018800ff0e7b82 */ /* 0x000e620000000a00 */
[----:B--2---:R-:W-:-:S04]  /*4050*/  ISETP.NE.U32.AND P0, PT, R10, RZ, PT ;  /* 0x000000ff0a00720c */ /* 0x004fc80003f05070 */
[----:B------:R-:W-:Y:S02]  /*4060*/  ISETP.NE.AND.EX P0, PT, R11, RZ, PT, P0 ;  /* 0x000000ff0b00720c */ /* 0x000fe40003f05300 */
[----:B0-----:R-:W-:-:S05]  /*4070*/  I2FP.F32.U32 R3, R12 ;  /* 0x0000000c00037245 */ /* 0x001fca0000201000 */
[----:B------:R-:W-:-:S04]  /*4080*/  FMUL R3, R3, UR4 ;  /* 0x0000000403037c20 */ /* 0x000fc80008400000 */
[----:B------:R0:W2:Y:S02]  /*4090*/  F2I.U32.TRUNC.NTZ R20, R3 ;  /* 0x0000000300147305 */ /* 0x0000a4000020f000 */
[----:B---34-:R-:W-:Y:S05]  /*40a0*/  @!P0 BRA `(.L_x_57) ;  /* 0x0000000000288947 */ /* 0x018fea0003800000 */
[----:B0-----:R-:W0:Y:S02]  /*40b0*/  LDC R3, c[0x0][0x634] ;  /* 0x00018d00ff037b82 */ /* 0x001e240000000800 */
        /* <DEDUP_REMOVED lines=9> */
.L_x_57:
[----:B------:R-:W3:Y:S01]  /*4150*/  LDC.64 R28, c[0x0][0x640] ;  /* 0x00019000ff1c7b82 */ /* 0x000ee20000000a00 */
[-CC-:B------:R-:W-:Y:S01]  /*4160*/  SHF.R.U64 R59, R8, R0.reuse, R9.reuse ;  /* 0x00000000083b7219 */ /* 0x180fe20000001209 */
[----:B--2---:R-:W-:Y:S01]  /*4170*/  IMAD.MOV R20, RZ, RZ, -R20 ;  /* 0x000000ffff147224 */ /* 0x004fe200078e0a14 */
[----:B------:R-:W-:Y:S01]  /*4180*/  SHF.R.U32.HI R0, RZ, R0, R9 ;  /* 0x00000000ff007219 */ /* 0x000fe20000011609 */
[----:B------:R-:W-:Y:S01]  /*4190*/  ULDC UR4, c[0x0][0x154] ;  /* 0x0000550000047ab9 */ /* 0x000fe20000000800 */
[----:B0-----:R-:W-:Y:S01]  /*41a0*/  IADD3 R3, P0, RZ, -R59, RZ ;  /* 0x8000003bff037210 */ /* 0x001fe20007f1e0ff */
[----:B-1----:R-:W-:Y:S02]  /*41b0*/  IMAD R21, R21, R20, R12 ;  /* 0x0000001415157224 */ /* 0x002fe400078e020c */
[----:B------:R-:W0:Y:S01]  /*41c0*/  LDC R6, c[0x0][0x618] ;  /* 0x00018600ff067b82 */ /* 0x000e220000000800 */
[----:B------:R-:W-:Y:S02]  /*41d0*/  IMAD.MOV.U32 R7, RZ, RZ, 0x1 ;  /* 0x00000001ff077424 */ /* 0x000fe400078e00ff */
[----:B------:R-:W-:-:S04]  /*41e0*/  IMAD.X R5, RZ, RZ, ~R0, P0 ;  /* 0x000000ffff057224 */ /* 0x000fc800000e0e00 */
[-C--:B------:R-:W-:Y:S01]  /*41f0*/  IMAD R0, R5, R14.reuse, RZ ;  /* 0x0000000e05007224 */ /* 0x080fe200078e02ff */
[----:B------:R-:W1:Y:S01]  /*4200*/  LDC R8, c[0x0][0x608] ;  /* 0x00018200ff087b82 */ /* 0x000e620000000800 */
[----:B------:R-:W-:-:S04]  /*4210*/  IMAD.WIDE.U32 R4, R3, R14, R16 ;  /* 0x0000000e03047225 */ /* 0x000fc800078e0010 */
[----:B------:R-:W-:Y:S01]  /*4220*/  IMAD R3, R3, R15, R0 ;  /* 0x0000000f03037224 */ /* 0x000fe200078e0200 */
[----:B------:R-:W-:Y:S02]  /*4230*/  I2FP.F32.U32 R0, R24 ;  /* 0x0000001800007245 */ /* 0x000fe40000201000 */
[----:B------:R-:W2:Y:S01]  /*4240*/  LDC R26, c[0x0][0x658] ;  /* 0x00019600ff1a7b82 */ /* 0x000ea20000000800 */
[----:B------:R-:W-:Y:S01]  /*4250*/  IMAD.IADD R3, R5, 0x1, R3 ;  /* 0x0000000105037824 */ /* 0x000fe200078e0203 */
[----:B---3--:R-:W-:Y:S01]  /*4260*/  ISETP.NE.U32.AND P0, PT, R28, RZ, PT ;  /* 0x000000ff1c00720c */ /* 0x008fe20003f05070 */
[----:B------:R-:W-:Y:S01]  /*4270*/  FMUL R0, R0, UR4 ;  /* 0x0000000400007c20 */ /* 0x000fe20008400000 */
[----:B------:R-:W-:Y:S02]  /*4280*/  IMAD.MOV.U32 R5, RZ, RZ, -0x1 ;  /* 0xffffffffff057424 */ /* 0x000fe400078e00ff */
[----:B------:R-:W-:Y:S01]  /*4290*/  ISETP.NE.AND.EX P0, PT, R29, RZ, PT, P0 ;  /* 0x000000ff1d00720c */ /* 0x000fe20003f05300 */
[----:B------:R3:W4:Y:S01]  /*42a0*/  F2I.U32.TRUNC.NTZ R13, R0 ;  /* 0x00000000000d7305 */ /* 0x000722000020f000 */
[----:B------:R-:W3:Y:S01]  /*42b0*/  LDC R15, c[0x0][0x148] ;  /* 0x00005200ff0f7b82 */ /* 0x000ee20000000800 */
[----:B0-----:R-:W-:-:S02]  /*42c0*/  SHF.R.U64 R12, R4, R6, R3 ;  /* 0x00000006040c7219 */ /* 0x001fc40000001203 */
[----:B------:R-:W-:-:S05]  /*42d0*/  SHF.R.U32.HI R3, RZ, R6, R3 ;  /* 0x00000006ff037219 */ /* 0x000fca0000011603 */
[----:B------:R-:W0:Y:S01]  /*42e0*/  LDC R20, c[0x0][0x600] ;  /* 0x00018000ff147b82 */ /* 0x000e220000000800 */
[-CC-:B-1----:R-:W-:Y:S02]  /*42f0*/  SHF.R.U64 R10, R12, R8.reuse, R3.reuse ;  /* 0x000000080c0a7219 */ /* 0x182fe40000001203 */
[----:B------:R-:W-:-:S05]  /*4300*/  SHF.R.U32.HI R3, RZ, R8, R3 ;  /* 0x00000008ff037219 */ /* 0x000fca0000011603 */
[----:B------:R-:W1:Y:S01]  /*4310*/  LDC R27, c[0x0][0x648] ;  /* 0x00019200ff1b7b82 */ /* 0x000e620000000800 */
[-C--:B--2---:R-:W-:Y:S02]  /*4320*/  SHF.L.U32 R4, R5, R26.reuse, RZ ;  /* 0x0000001a05047219 */ /* 0x084fe400000006ff */
[-CC-:B------:R-:W-:Y:S02]  /*4330*/  SHF.R.U64 R14, R10, R26.reuse, R3.reuse ;  /* 0x0000001a0a0e7219 */ /* 0x180fe40000001203 */
[----:B------:R-:W-:Y:S02]  /*4340*/  SHF.R.U32.HI R5, RZ, R26, R3 ;  /* 0x0000001aff057219 */ /* 0x000fe40000011603 */
[----:B------:R-:W-:Y:S01]  /*4350*/  LOP3.LUT R25, RZ, R4, RZ, 0x33, !PT ;  /* 0x00000004ff197212 */ /* 0x000fe200078e33ff */
[----:B------:R-:W2:Y:S01]  /*4360*/  LDC R30, c[0x0][0x638] ;  /* 0x00018e00ff1e7b82 */ /* 0x000ea20000000800 */
[----:B------:R-:W-:Y:S01]  /*4370*/  SHF.L.U32 R26, R7, R26, RZ ;  /* 0x0000001a071a7219 */ /* 0x000fe200000006ff */
[----:B------:R-:W-:-:S06]  /*4380*/  IMAD.MOV.U32 R4, RZ, RZ, R14 ;  /* 0x000000ffff047224 */ /* 0x000fcc00078e000e */
[----:B------:R-:W0:Y:S01]  /*4390*/  LDC R31, c[0x0][0x610] ;  /* 0x00018400ff1f7b82 */ /* 0x000e220000000800 */
[----:B----4-:R-:W-:Y:S05]  /*43a0*/  @!P0 BRA `(.L_x_58) ;  /* 0x0000000000288947 */ /* 0x010fea0003800000 */
[----:B------:R-:W4:Y:S02]  /*43b0*/  LDC R3, c[0x0][0x64c] ;  /* 0x00019300ff037b82 */ /* 0x000f240000000800 */
[----:B----4-:R-:W-:-:S05]  /*43c0*/  IADD3 R3, P0, R14, R3, RZ ;  /* 0x000000030e037210 */ /* 0x010fca0007f1e0ff */
        /* <DEDUP_REMOVED lines=8> */
.L_x_58:
[----:B------:R-:W-:Y:S01]  /*4450*/  ISETP.NE.AND P0, PT, R2, 0x1, PT ;  /* 0x000000010200780c */ /* 0x000fe20003f05270 */
[----:B0-----:R-:W-:Y:S01]  /*4460*/  VIADD R7, R20, 0xffffffff ;  /* 0xffffffff14077836 */ /* 0x001fe20000000000 */
[----:B-1-3--:R-:W-:Y:S01]  /*4470*/  SHF.R.U64 R0, R4, R27, R5 ;  /* 0x0000001b04007219 */ /* 0x00afe20000001205 */
[----:B------:R-:W-:Y:S01]  /*4480*/  IMAD.MOV R13, RZ, RZ, -R13 ;  /* 0x000000ffff0d7224 */ /* 0x000fe200078e0a0d */
[----:B------:R-:W-:Y:S01]  /*4490*/  LOP3.LUT R5, R10, R25, RZ, 0xc0, !PT ;  /* 0x000000190a057212 */ /* 0x000fe200078ec0ff */
[----:B------:R-:W-:Y:S01]  /*44a0*/  IMAD.MOV.U32 R4, RZ, RZ, 0x1 ;  /* 0x00000001ff047424 */ /* 0x000fe200078e00ff */
[----:B------:R-:W-:Y:S01]  /*44b0*/  LOP3.LUT R12, R12, R7, RZ, 0xc0, !PT ;  /* 0x000000070c0c7212 */ /* 0x000fe200078ec0ff */
[----:B------:R-:W-:Y:S02]  /*44c0*/  IMAD.MOV R3, RZ, RZ, -R0 ;  /* 0x000000ffff037224 */ /* 0x000fe400078e0a00 */
[----:B------:R-:W-:Y:S02]  /*44d0*/  IMAD R0, R26, R0, R5 ;  /* 0x000000001a007224 */ /* 0x000fe400078e0205 */
[----:B--2---:R-:W-:-:S02]  /*44e0*/  IMAD R3, R3, R30, R14 ;  /* 0x0000001e03037224 */ /* 0x004fc400078e020e */
[----:B------:R-:W-:Y:S02]  /*44f0*/  @P0 IMAD R21, R15, R13, R24 ;  /* 0x0000000d0f150224 */ /* 0x000fe400078e0218 */
[----:B------:R-:W-:Y:S01]  /*4500*/  IMAD R5, R3, R20, R12 ;  /* 0x0000001403057224 */ /* 0x000fe200078e020c */
[----:B------:R-:W-:Y:S01]  /*4510*/  PRMT R3, R4, 0x7610, R3 ;  /* 0x0000761004037816 */ /* 0x000fe20000000003 */
[----:B------:R-:W-:-:S05]  /*4520*/  IMAD R0, R0, R31, R21 ;  /* 0x0000001f00007224 */ /* 0x000fca00078e0215 */
[----:B------:R-:W-:Y:S02]  /*4530*/  SEL R58, R5, R0, !P0 ;  /* 0x00000000053a7207 */ /* 0x000fe40004000000 */
[----:B------:R-:W-:-:S07]  /*4540*/  SEL R0, R0, R5, !P0 ;  /* 0x0000000500007207 */ /* 0x000fce0004000000 */
.L_x_56:
[----:B------:R-:W-:Y:S01]  /*4550*/  LOP3.LUT P0, RZ, R3, 0xff, RZ, 0xc0, !PT ;  /* 0x000000ff03ff7812 */ /* 0x000fe2000780c0ff */
[----:B------:R-:W-:-:S12]  /*4560*/  IMAD.MOV.U32 R57, RZ, RZ, R0 ;  /* 0x000000ffff397224 */ /* 0x000fd800078e0000 */
[----:B------:R-:W-:Y:S05]  /*4570*/  @P0 BRA `(.L_x_59) ;  /* 0xffffffc800c80947 */ /* 0x000fea000383ffff */
[----:B------:R-:W-:Y:S05]  /*4580*/  EXIT ;  /* 0x000000000000794d */ /* 0x000fea0003800000 */
.L_x_4:
[----:B0-----:R-:W-:Y:S01]  /*4590*/  ULDC.64 UR4, c[0x0][0x650] ;  /* 0x0001940000047ab9 */ /* 0x001fe20000000a00 */
        /* <DEDUP_REMOVED lines=25> */
.L_x_61:
[--C-:B------:R-:W-:Y:S01]  /*4730*/  SHF.R.U64 R12, R10, R14, R11.reuse ;  /* 0x0000000e0a0c7219 */ /* 0x100fe2000000120b */
[----:B------:R-:W0:Y:S01]  /*4740*/  LDC R22, c[0x0][0x618] ;  /* 0x00018600ff167b82 */ /* 0x000e220000000800 */
[----:B------:R-:W-:Y:S01]  /*4750*/  I2FP.F32.U32 R6, R4 ;  /* 0x0000000400067245 */ /* 0x000fe20000201000 */
[----:B------:R-:W-:Y:S01]  /*4760*/  ULDC UR4, c[0x0][0x150] ;  /* 0x0000540000047ab9 */ /* 0x000fe20000000800 */
[----:B------:R-:W-:Y:S02]  /*4770*/  SHF.R.U32.HI R5, RZ, R14, R11 ;  /* 0x0000000eff057219 */ /* 0x000fe4000001160b */
[----:B------:R-:W-:Y:S01]  /*4780*/  IADD3 R9, P0, RZ, -R12, RZ ;  /* 0x8000000cff097210 */ /* 0x000fe20007f1e0ff */
[----:B------:R-:W-:Y:S01]  /*4790*/  FMUL R11, R6, UR4 ;  /* 0x00000004060b7c20 */ /* 0x000fe20008400000 */
[----:B------:R-:W-:Y:S01]  /*47a0*/  ULDC UR4, c[0x0][0x154] ;  /* 0x0000550000047ab9 */ /* 0x000fe20000000800 */
[----:B------:R-:W1:Y:S02]  /*47b0*/  LDC.64 R24, c[0x0][0x640] ;  /* 0x00019000ff187b82 */ /* 0x000e640000000a00 */
[----:B------:R-:W-:-:S02]  /*47c0*/  IMAD.X R5, RZ, RZ, ~R5, P0 ;  /* 0x000000ffff057224 */ /* 0x000fc400000e0e05 */
[----:B------:R-:W2:Y:S01]  /*47d0*/  F2I.U32.TRUNC.NTZ R11, R11 ;  /* 0x0000000b000b7305 */ /* 0x000ea2000020f000 */
[----:B------:R-:W-:-:S03]  /*47e0*/  IMAD.WIDE.U32 R6, R9, R20, R16 ;  /* 0x0000001409067225 */ /* 0x000fc600078e0010 */
[----:B------:R-:W3:Y:S01]  /*47f0*/  LDC R13, c[0x0][0x144] ;  /* 0x00005100ff0d7b82 */ /* 0x000ee20000000800 */
[----:B------:R-:W-:-:S04]  /*4800*/  IMAD R8, R5, R20, RZ ;  /* 0x0000001405087224 */ /* 0x000fc800078e02ff */
[----:B------:R-:W-:Y:S02]  /*4810*/  IMAD R5, R9, R21, R8 ;  /* 0x0000001509057224 */ /* 0x000fe400078e0208 */
[----:B------:R-:W-:Y:S01]  /*4820*/  IMAD.MOV.U32 R8, RZ, RZ, -0x1 ;  /* 0xffffffffff087424 */ /* 0x000fe200078e00ff */
[----:B------:R-:W4:Y:S01]  /*4830*/  LDC R14, c[0x0][0x608] ;  /* 0x00018200ff0e7b82 */ /* 0x000f220000000800 */
[----:B------:R-:W-:Y:S01]  /*4840*/  IMAD.IADD R5, R7, 0x1, R5 ;  /* 0x0000000107057824 */ /* 0x000fe200078e0205 */
[----:B------:R-:W-:-:S04]  /*4850*/  I2FP.F32.U32 R7, R3 ;  /* 0x0000000300077245 */ /* 0x000fc80000201000 */
[-C--:B0-----:R-:W-:Y:S01]  /*4860*/  SHF.R.U64 R10, R6, R22.reuse, R5 ;  /* 0x00000016060a7219 */ /* 0x081fe20000001205 */
[----:B--2---:R-:W-:Y:S01]  /*4870*/  IMAD.MOV R6, RZ, RZ, -R11 ;  /* 0x000000ffff067224 */ /* 0x004fe200078e0a0b */
[----:B------:R-:W0:Y:S01]  /*4880*/  LDC R9, c[0x0][0x658] ;  /* 0x00019600ff097b82 */ /* 0x000e220000000800 */
[----:B-1----:R-:W-:Y:S01]  /*4890*/  ISETP.NE.U32.AND P0, PT, R24, RZ, PT ;  /* 0x000000ff1800720c */ /* 0x002fe20003f05070 */
[----:B------:R-:W-:Y:S01]  /*48a0*/  FMUL R7, R7, UR4 ;  /* 0x0000000407077c20 */ /* 0x000fe20008400000 */
[----:B------:R-:W-:Y:S02]  /*48b0*/  SHF.R.U32.HI R5, RZ, R22, R5 ;  /* 0x00000016ff057219 */ /* 0x000fe40000011605 */
[----:B------:R-:W-:-:S03]  /*48c0*/  ISETP.NE.AND.EX P0, PT, R25, RZ, PT, P0 ;  /* 0x000000ff1900720c */ /* 0x000fc60003f05300 */
[----:B------:R-:W1:Y:S01]  /*48d0*/  LDC R20, c[0x0][0x148] ;  /* 0x00005200ff147b82 */ /* 0x000e620000000800 */
[----:B---3--:R-:W-:Y:S02]  /*48e0*/  IMAD R23, R13, R6, R4 ;  /* 0x000000060d177224 */ /* 0x008fe400078e0204 */
[----:B------:R-:W-:-:S05]  /*48f0*/  IMAD.MOV.U32 R6, RZ, RZ, 0x1 ;  /* 0x00000001ff067424 */ /* 0x000fca00078e00ff */
[----:B------:R-:W2:Y:S01]  /*4900*/  LDC R21, c[0x0][0x600] ;  /* 0x00018000ff157b82 */ /* 0x000ea20000000800 */
[-CC-:B----4-:R-:W-:Y:S02]  /*4910*/  SHF.R.U64 R13, R10, R14.reuse, R5.reuse ;  /* 0x0000000e0a0d7219 */ /* 0x190fe40000001205 */
[----:B------:R-:W-:Y:S02]  /*4920*/  SHF.R.U32.HI R4, RZ, R14, R5 ;  /* 0x0000000eff047219 */ /* 0x000fe40000011605 */
[----:B------:R3:W4:Y:S03]  /*4930*/  F2I.U32.TRUNC.NTZ R14, R7 ;  /* 0x00000007000e7305 */ /* 0x000726000020f000 */
[----:B------:R-:W1:Y:S01]  /*4940*/  LDC R26, c[0x0][0x648] ;  /* 0x00019200ff1a7b82 */ /* 0x000e620000000800 */
[-C--:B0-----:R-:W-:Y:S02]  /*4950*/  SHF.R.U64 R15, R13, R9.reuse, R4 ;  /* 0x000000090d0f7219 */ /* 0x081fe40000001204 */
[----:B------:R-:W-:-:S02]  /*4960*/  SHF.L.U32 R8, R8, R9, RZ ;  /* 0x0000000908087219 */ /* 0x000fc400000006ff */
[-C--:B------:R-:W-:Y:S01]  /*4970*/  SHF.R.U32.HI R5, RZ, R9.reuse, R4 ;  /* 0x00000009ff057219 */ /* 0x080fe20000011604 */
[----:B------:R-:W-:Y:S01]  /*4980*/  IMAD.MOV.U32 R4, RZ, RZ, R15 ;  /* 0x000000ffff047224 */ /* 0x000fe200078e000f */
[----:B------:R-:W-:Y:S01]  /*4990*/  SHF.L.U32 R22, R6, R9, RZ ;  /* 0x0000000906167219 */ /* 0x000fe200000006ff */
[----:B------:R-:W0:Y:S01]  /*49a0*/  LDC R27, c[0x0][0x638] ;  /* 0x00018e00ff1b7b82 */ /* 0x000e220000000800 */
[----:B------:R-:W-:-:S07]  /*49b0*/  LOP3.LUT R28, RZ, R8, RZ, 0x33, !PT ;  /* 0x00000008ff1c7212 */ /* 0x000fce00078e33ff */
        /* <DEDUP_REMOVED lines=12> */
.L_x_62:
[----:B------:R-:W-:Y:S01]  /*4a80*/  ISETP.NE.AND P0, PT, R2, 0x1, PT ;  /* 0x000000010200780c */ /* 0x000fe20003f05270 */
[----:B--2---:R-:W-:Y:S01]  /*4a90*/  VIADD R7, R21, 0xffffffff ;  /* 0xffffffff15077836 */ /* 0x004fe20000000000 */
[----:B-1----:R-:W-:Y:S01]  /*4aa0*/  SHF.R.U64 R5, R4, R26, R5 ;  /* 0x0000001a04057219 */ /* 0x002fe20000001205 */
[----:B------:R-:W-:Y:S01]  /*4ab0*/  IMAD.MOV R14, RZ, RZ, -R14 ;  /* 0x000000ffff0e7224 */ /* 0x000fe200078e0a0e */
[----:B------:R-:W-:Y:S01]  /*4ac0*/  LOP3.LUT R4, R13, R28, RZ, 0xc0, !PT ;  /* 0x0000001c0d047212 */ /* 0x000fe200078ec0ff */
[----:B------:R-:W-:Y:S01]  /*4ad0*/  IMAD.MOV.U32 R8, RZ, RZ, R12 ;  /* 0x000000ffff087224 */ /* 0x000fe200078e000c */
[----:B------:R-:W-:Y:S01]  /*4ae0*/  LOP3.LUT R10, R10, R7, RZ, 0xc0, !PT ;  /* 0x000000070a0a7212 */ /* 0x000fe200078ec0ff */
[----:B------:R-:W-:Y:S02]  /*4af0*/  IMAD.MOV R6, RZ, RZ, -R5 ;  /* 0x000000ffff067224 */ /* 0x000fe400078e0a05 */
[----:B------:R-:W-:-:S04]  /*4b00*/  IMAD R4, R22, R5, R4 ;  /* 0x0000000516047224 */ /* 0x000fc800078e0204 */
[----:B------:R-:W-:Y:S02]  /*4b10*/  @P0 IMAD R23, R20, R14, R3 ;  /* 0x0000000e14170224 */ /* 0x000fe400078e0203 */
[----:B0-----:R-:W-:Y:S02]  /*4b20*/  IMAD R3, R6, R27, R15 ;  /* 0x0000001b06037224 */ /* 0x001fe400078e020f */
[----:B------:R-:W-:Y:S02]  /*4b30*/  IMAD R7, R4, R29, R23 ;  /* 0x0000001d04077224 */ /* 0x000fe400078e0217 */
[----:B------:R-:W-:Y:S02]  /*4b40*/  IMAD R4, R3, R21, R10 ;  /* 0x0000001503047224 */ /* 0x000fe400078e020a */
[----:B------:R-:W-:-:S03]  /*4b50*/  IMAD.MOV.U32 R6, RZ, RZ, 0x1 ;  /* 0x00000001ff067424 */ /* 0x000fc600078e00ff */
[----:B------:R-:W-:Y:S02]  /*4b60*/  SEL R9, R4, R7, !P0 ;  /* 0x0000000704097207 */ /* 0x000fe40004000000 */
[----:B------:R-:W-:-:S07]  /*4b70*/  SEL R7, R7, R4, !P0 ;  /* 0x0000000407077207 */ /* 0x000fce0004000000 */
.L_x_60:
[----:B------:R-:W-:-:S08]  /*4b80*/  NOP ;  /* 0x0000000000007918 */ /* 0x000fd00000000000 */
[----:B------:R-:W0:-:S00]  /*4b90*/  USETMAXREG.DEALLOC.CTAPOOL 0x28 ;  /* 0x00000028000079c8 */ /* 0x000e0000080e0500 */
[----:B0-----:R-:W-:-:S13]  /*4ba0*/  ISETP.NE.AND P0, PT, R0, RZ, PT ;  /* 0x000000ff0000720c */ /* 0x001fda0003f05270 */
[----:B------:R-:W-:Y:S05]  /*4bb0*/  @P0 EXIT ;  /* 0x000000000000094d */ /* 0x000fea0003800000 */
[----:B------:R-:W-:Y:S01]  /*4bc0*/  LOP3.LUT P0, RZ, R6, 0xff, RZ, 0xc0, !PT ;  /* 0x000000ff06ff7812 */ /* 0x000fe2000780c0ff */
[----:B------:R-:W-:Y:S02]  /*4bd0*/  IMAD.MOV.U32 R0, RZ, RZ, 0x1 ;  /* 0x00000001ff007424 */ /* 0x000fe400078e00ff */
[----:B------:R-:W-:-:S10]  /*4be0*/  IMAD.MOV.U32 R12, RZ, RZ, RZ ;  /* 0x000000ffff0c7224 */ /* 0x000fd400078e00ff */
[----:B------:R-:W-:Y:S05]  /*4bf0*/  @!P0 BRA `(.L_x_63) ;  /* 0x0000000c00308947 */ /* 0x000fea0003800000 */
[----:B------:R-:W0:Y:S01]  /*4c00*/  LDC R0, c[0x0][0x28c] ;  /* 0x0000a300ff007b82 */ /* 0x000e220000000800 */
[----:B------:R-:W-:Y:S01]  /*4c10*/  ULDC UR5, c[0x0][0x600] ;  /* 0x0001800000057ab9 */ /* 0x000fe20000000800 */
[----:B------:R-:W-:Y:S01]  /*4c20*/  ULDC UR4, c[0x0][0xc] ;  /* 0x0000030000047ab9 */ /* 0x000fe20000000800 */
[----:B------:R-:W-:Y:S01]  /*4c30*/  UIADD3 UR16, UR5, -0x1, URZ ;  /* 0xffffffff05107890 */ /* 0x000fe2000fffe03f */
[C---:B------:R-:W-:Y:S01]  /*4c40*/  LOP3.LUT P2, RZ, R18.reuse, 0x7f, RZ, 0xc0, !PT ;  /* 0x0000007f12ff7812 */ /* 0x040fe2000784c0ff */
[----:B------:R-:W-:Y:S01]  /*4c50*/  ULDC UR6, c[0x0][0x658] ;  /* 0x0001960000067ab9 */ /* 0x000fe20000000800 */
[----:B------:R-:W-:Y:S01]  /*4c60*/  ULDC UR5, c[0x0][0x10] ;  /* 0x0000040000057ab9 */ /* 0x000fe20000000800 */
[----:B------:R-:W-:Y:S01]  /*4c70*/  UMOV UR7, 0xffffffff ;  /* 0xffffffff00077882 */ /* 0x000fe20000000000 */
[----:B------:R-:W-:Y:S01]  /*4c80*/  UMOV UR8, 0x1 ;  /* 0x0000000100087882 */ /* 0x000fe20000000000 */
[----:B------:R-:W-:Y:S01]  /*4c90*/  UIMAD.WIDE.U32 UR4, UR4, UR5, URZ ;  /* 0x00000005040472a5 */ /* 0x000fe2000f8e003f */
[----:B------:R-:W-:Y:S01]  /*4ca0*/  LOP3.LUT P0, RZ, R18, 0x1f, RZ, 0xc0, !PT ;  /* 0x0000001f12ff7812 */ /* 0x000fe2000780c0ff */
[----:B------:R-:W-:Y:S01]  /*4cb0*/  USHF.L.U32 UR7, UR7, UR6, URZ ;  /* 0x0000000607077299 */ /* 0x000fe2000800063f */
[----:B------:R-:W-:Y:S01]  /*4cc0*/  BSSY B0, `(.L_x_63) ;  /* 0x00000bf000007945 */ /* 0x000fe20003800000 */
[----:B------:R-:W-:Y:S01]  /*4cd0*/  USHF.L.U32 UR18, UR8, UR6, URZ ;  /* 0x0000000608127299 */ /* 0x000fe2000800063f */
[----:B------:R-:W-:Y:S01]  /*4ce0*/  IMAD.MOV.U32 R13, RZ, RZ, 0x1 ;  /* 0x00000001ff0d7424 */ /* 0x000fe200078e00ff */
[----:B------:R-:W-:Y:S01]  /*4cf0*/  LOP3.LUT R11, R19, 0x2, RZ, 0xfc, !PT ;  /* 0x00000002130b7812 */ /* 0x000fe200078efcff */
[----:B------:R-:W-:Y:S01]  /*4d00*/  ULDC UR6, c[0x0][0x14] ;  /* 0x0000050000067ab9 */ /* 0x000fe20000000800 */
[----:B------:R-:W-:Y:S01]  /*4d10*/  PLOP3.LUT P0, PT, P0, P2, PT, 0x8a, 0x0 ;  /* 0x000000000000781c */ /* 0x000fe20000705172 */
[----:B------:R-:W-:Y:S01]  /*4d20*/  UIMAD.WIDE.U32 UR20, UR4, UR6, URZ ;  /* 0x00000006041472a5 */ /* 0x000fe2000f8e003f */
[----:B------:R-:W-:Y:S01]  /*4d30*/  IMAD.MOV.U32 R12, RZ, RZ, RZ ;  /* 0x000000ffff0c7224 */ /* 0x000fe200078e00ff */
[----:B------:R-:W-:-:S02]  /*4d40*/  UIMAD UR13, UR5, UR6, URZ ;  /* 0x00000006050d72a4 */ /* 0x000fc4000f8e023f */
[----:B------:R-:W-:Y:S01]  /*4d50*/  ULOP3.LUT UR17, URZ, UR7, URZ, 0x33, !UPT ;  /* 0x000000073f117292 */ /* 0x000fe2000f8e333f */
[----:B0-----:R-:W-:Y:S01]  /*4d60*/  VIADD R0, R0, 0x1f ;  /* 0x0000001f00007836 */ /* 0x001fe20000000000 */
[----:B------:R-:W-:Y:S01]  /*4d70*/  UIADD3 UR13, UR21, UR13, URZ ;  /* 0x0000000d150d7290 */ /* 0x000fe2000fffe03f */
[----:B------:R-:W-:-:S03]  /*4d80*/  ULDC.64 UR22, c[0x0][0x198] ;  /* 0x0000660000167ab9 */ /* 0x000fc60000000a00 */
[----:B------:R-:W-:-:S04]  /*4d90*/  SHF.R.S32.HI R3, RZ, 0x1f, R0 ;  /* 0x0000001fff037819 */ /* 0x000fc80000011400 */
[----:B------:R-:W-:Y:S01]  /*4da0*/  LEA.HI R3, R3, R0, RZ, 0x5 ;  /* 0x0000000003037211 */ /* 0x000fe200078f28ff */
[----:B------:R-:W-:-:S03]  /*4db0*/  IMAD.MOV.U32 R0, RZ, RZ, 0x1 ;  /* 0x00000001ff007424 */ /* 0x000fc600078e00ff */
[----:B------:R-:W-:-:S05]  /*4dc0*/  SHF.R.S32.HI R3, RZ, 0x5, R3 ;  /* 0x00000005ff037819 */ /* 0x000fca0000011403 */
[----:B------:R-:W-:-:S07]  /*4dd0*/  VIADD R10, R3, 0x1 ;  /* 0x00000001030a7836 */ /* 0x000fce0000000000 */
.L_x_75:
[----:B------:R-:W-:-:S03]  /*4de0*/  UMOV UR4, 0xffffffff ;  /* 0xffffffff00047882 */ /* 0x000fc60000000000 */
[----:B------:R-:W-:Y:S05]  /*4df0*/  BRA.DIV UR4, `(.L_x_64) ;  /* 0x0000001204e07947 */ /* 0x000fea000b800000 */
[----:B------:R-:W-:-:S13]  /*4e00*/  ELECT P6, URZ, PT ;  /* 0x00000000003f782f */ /* 0x000fda00038c0000 */
.L_x_95:
[----:B------:R-:W0:Y:S01]  /*4e10*/  LDC R4, c[0x0][0x28c] ;  /* 0x0000a300ff047b82 */ /* 0x000e220000000800 */
[----:B------:R-:W-:Y:S01]  /*4e20*/  BSSY B1, `(.L_x_65) ;  /* 0x0000037000017945 */ /* 0x000fe20003800000 */
[----:B0-----:R-:W-:-:S13]  /*4e30*/  ISETP.LT.OR P6, PT, R4, 0x1, !P6 ;  /* 0x000000010400780c */ /* 0x001fda00077c1670 */
[----:B------:R-:W-:Y:S05]  /*4e40*/  @P6 BRA `(.L_x_66) ;  /* 0x0000000000d06947 */ /* 0x000fea0003800000 */
[----:B------:R-:W-:Y:S02]  /*4e50*/  IMAD.SHL.U32 R15, R9, 0x10, RZ ;  /* 0x00000010090f7824 */ /* 0x000fe400078e00ff */
[----:B------:R-:W-:Y:S02]  /*4e60*/  IMAD.SHL.U32 R18, R7, 0x200, RZ ;  /* 0x0000020007127824 */ /* 0x000fe400078e00ff */
[----:B------:R-:W-:Y:S02]  /*4e70*/  IMAD.MOV.U32 R20, RZ, RZ, RZ ;  /* 0x000000ffff147224 */ /* 0x000fe400078e00ff */
[----:B------:R-:W-:Y:S02]  /*4e80*/  IMAD.MOV.U32 R4, RZ, RZ, R10 ;  /* 0x000000ffff047224 */ /* 0x000fe400078e000a */
[----:B------:R-:W-:Y:S02]  /*4e90*/  IMAD.MOV.U32 R5, RZ, RZ, R0 ;  /* 0x000000ffff057224 */ /* 0x000fe400078e0000 */
[----:B------:R-:W-:-:S07]  /*4ea0*/  IMAD.MOV.U32 R6, RZ, RZ, R12 ;  /* 0x000000ffff067224 */ /* 0x000fce00078e000c */
.L_x_70:
[----:B------:R-:W0:Y:S01]  /*4eb0*/  S2R R14, SR_CgaCtaId ;  /* 0x00000000000e7919 */ /* 0x000e220000008800 */
[----:B------:R-:W-:Y:S01]  /*4ec0*/  MOV R7, 0x400 ;  /* 0x0000040000077802 */ /* 0x000fe20000000f00 */
[----:B------:R-:W1:Y:S03]  /*4ed0*/  @!P2 LDC R9, c[0x0][0x500] ;  /* 0x00014000ff09ab82 */ /* 0x000e660000000800 */
[----:B0-----:R-:W-:Y:S02]  /*4ee0*/  LEA R21, R14, R7, 0x18 ;  /* 0x000000070e157211 */ /* 0x001fe400078ec0ff */
[----:B------:R-:W-:-:S03]  /*4ef0*/  SHF.L.U32 R7, R5, 0x1f, RZ ;  /* 0x0000001f05077819 */ /* 0x000fc600000006ff */
[----:B------:R-:W-:-:S04]  /*4f00*/  IMAD R14, R6, 0x8, R21 ;  /* 0x00000008060e7824 */ /* 0x000fc800078e0215 */
[----:B------:R-:W0:Y:S02]  /*4f10*/  SYNCS.PHASECHK.TRANS64.TRYWAIT P1, [R14+URZ+0x68], R7 ;  /* 0x000068070e0075a7 */ /* 0x000e24000802017f */
[----:B01----:R-:W-:Y:S05]  /*4f20*/  @!P1 BRA `(.L_x_67) ;  /* 0x0000001000b49947 */ /* 0x003fea0003800000 */
.L_x_96:
[----:B0-----:R-:W-:Y:S01]  /*4f30*/  PRMT R7, R11, 0x9910, RZ ;  /* 0x000099100b077816 */ /* 0x001fe200000000ff */
[----:B------:R0:W-:Y:S03]  /*4f40*/  @!P2 SYNCS.ARRIVE.TRANS64 RZ, [R14+URZ], R9 ;  /* 0x000000090effa9a7 */ /* 0x0001e6000800003f */
[----:B------:R-:W-:-:S13]  /*4f50*/  ISETP.NE.AND P1, PT, R7, 0x2, PT ;  /* 0x000000020700780c */ /* 0x000fda0003f25270 */
[----:B0-----:R-:W-:Y:S05]  /*4f60*/  @P1 BRA `(.L_x_68) ;  /* 0x0000000000041947 */ /* 0x001fea0003800000 */
[----:B------:R-:W-:Y:S01]  /*4f70*/  BPT.TRAP 0x1 ;  /* 0x000000040000795c */ /* 0x000fe20000300000 */
.L_x_68:
[----:B------:R-:W-:Y:S05]  /*4f80*/  @P0 BRA `(.L_x_69) ;  /* 0x0000000000040947 */ /* 0x000fea0003800000 */
[----:B------:R-:W-:Y:S01]  /*4f90*/  BPT.TRAP 0x1 ;  /* 0x000000040000795c */ /* 0x000fe20000300000 */
.L_x_69:
[--C-:B------:R-:W-:Y:S01]  /*4fa0*/  IMAD R7, R6, 0x4000, R21.reuse ;  /* 0x0000400006077824 */ /* 0x100fe200078e0215 */
[----:B------:R-:W-:Y:S01]  /*4fb0*/  R2UR UR9, R14 ;  /* 0x000000000e0972ca */ /* 0x000fe200000e0000 */
[----:B------:R-:W-:Y:S01]  /*4fc0*/  IMAD R21, R6, 0x200, R21 ;  /* 0x0000020006157824 */ /* 0x000fe200078e0215 */
[----:B------:R-:W-:Y:S01]  /*4fd0*/  UIADD3 UR4, UP0, UR22, 0xf0, URZ ;  /* 0x000000f016047890 */ /* 0x000fe2000ff1e03f */
[----:B------:R-:W-:Y:S01]  /*4fe0*/  VIADD R4, R4, 0xffffffff ;  /* 0xffffffff04047836 */ /* 0x000fe20000000000 */
[----:B------:R-:W-:Y:S01]  /*4ff0*/  R2UR UR5, R7 ;  /* 0x00000000070572ca */ /* 0x000fe200000e0000 */
[----:B------:R-:W-:Y:S01]  /*5000*/  UIADD3 UR24, UP1, UR22, 0x1f0, URZ ;  /* 0x000001f016187890 */ /* 0x000fe2000ff3e03f */
[----:B------:R-:W-:Y:S01]  /*5010*/  R2UR UR8, R21 ;  /* 0x00000000150872ca */ /* 0x000fe200000e0000 */
[----:B------:R-:W-:Y:S01]  /*5020*/  VIADD R6, R6, 0x1 ;  /* 0x0000000106067836 */ /* 0x000fe20000000000 */
[----:B------:R-:W-:Y:S01]  /*5030*/  R2UR UR11, R18 ;  /* 0x00000000120b72ca */ /* 0x000fe200000e0000 */
[----:B------:R-:W-:Y:S01]  /*5040*/  UIADD3.X UR25, URZ, UR23, URZ, UP1, !UPT ;  /* 0x000000173f197290 */ /* 0x000fe20008ffe43f */
[----:B------:R-:W-:Y:S01]  /*5050*/  R2UR UR10, R20 ;  /* 0x00000000140a72ca */ /* 0x000fe200000e0000 */
[----:B------:R-:W-:Y:S01]  /*5060*/  UMOV UR6, 0x0 ;  /* 0x0000000000067882 */ /* 0x000fe20000000000 */
[----:B------:R-:W-:Y:S01]  /*5070*/  R2UR UR12, R8 ;  /* 0x00000000080c72ca */ /* 0x000fe200000e0000 */
[----:B------:R-:W-:Y:S01]  /*5080*/  UMOV UR7, 0x10000000 ;  /* 0x1000000000077882 */ /* 0x000fe20000000000 */
[----:B------:R-:W-:Y:S01]  /*5090*/  R2UR UR19, R15 ;  /* 0x000000000f1372ca */ /* 0x000fe200000e0000 */
[----:B------:R-:W-:Y:S01]  /*50a0*/  VIADD R20, R20, 0x20 ;  /* 0x0000002014147836 */ /* 0x000fe20000000000 */
[----:B------:R-:W-:Y:S01]  /*50b0*/  ISETP.GT.AND P3, PT, R4, 0x1, PT ;  /* 0x000000010400780c */ /* 0x000fe20003f64270 */
[----:B------:R-:W-:Y:S01]  /*50c0*/  UIADD3 UR14, UR5, 0x180, URZ ;  /* 0x00000180050e7890 */ /* 0x000fe2000fffe03f */
[----:B------:R-:W-:Y:S01]  /*50d0*/  ISETP.NE.AND P1, PT, R6, 0xd, PT ;  /* 0x0000000d0600780c */ /* 0x000fe20003f25270 */
[----:B------:R-:W-:-:S02]  /*50e0*/  UIADD3.X UR5, URZ, UR23, URZ, UP0, !UPT ;  /* 0x000000173f057290 */ /* 0x000fc400087fe43f */
[----:B------:R-:W-:Y:S01]  /*50f0*/  UIADD3 UR15, UR8, 0x34180, URZ ;  /* 0x00034180080f7890 */ /* 0x000fe2000fffe03f */
[----:B------:R-:W-:Y:S02]  /*5100*/  SEL R14, RZ, 0x1, P1 ;  /* 0x00000001ff0e7807 */ /* 0x000fe40000800000 */
[----:B------:R-:W-:Y:S01]  /*5110*/  UMOV UR8, UR14 ;  /* 0x0000000e00087c82 */ /* 0x000fe20008000000 */
[----:B------:R-:W-:Y:S02]  /*5120*/  SEL R6, R6, RZ, P1 ;  /* 0x000000ff06067207 */ /* 0x000fe40000800000 */
[----:B------:R-:W-:Y:S01]  /*5130*/  LOP3.LUT R5, R5, R14, RZ, 0x3c, !PT ;  /* 0x0000000e05057212 */ /* 0x000fe200078e3cff */
[----:B------:R0:W-:Y:S02]  /*5140*/  UTMALDG.3D [UR8], [UR4], desc[UR6] ;  /* 0x00000608040075b4 */ /* 0x0001e40008011000 */
[----:B0-----:R-:W-:Y:S01]  /*5150*/  UMOV UR8, UR15 ;  /* 0x0000000f00087c82 */ /* 0x001fe20008000000 */
[----:B------:R-:W-:-:S02]  /*5160*/  UMOV UR11, UR19 ;  /* 0x00000013000b7c82 */ /* 0x000fc40008000000 */
[----:B------:R0:W-:Y:S02]  /*5170*/  UTMALDG.3D [UR8], [UR24], desc[UR6] ;  /* 0x00000608180075b4 */ /* 0x0001e40008011000 */
[----:B0-----:R-:W-:Y:S05]  /*5180*/  @P3 BRA `(.L_x_70) ;  /* 0xfffffffc00483947 */ /* 0x001fea000383ffff */
.L_x_66:
[----:B------:R-:W-:Y:S05]  /*5190*/  BSYNC B1 ;  /* 0x0000000000017941 */ /* 0x000fea0003800000 */
.L_x_65:
[----:B------:R-:W-:Y:S01]  /*51a0*/  LOP3.LUT P3, RZ, R13, 0xff, RZ, 0xc0, !PT ;  /* 0x000000ff0dff7812 */ /* 0x000fe2000786c0ff */
[----:B------:R-:W-:Y:S01]  /*51b0*/  IMAD.IADD R12, R3, 0x1, R12 ;  /* 0x00000001030c7824 */ /* 0x000fe200078e020c */
[----:B------:R-:W-:Y:S01]  /*51c0*/  IADD3 R16, P4, R16, UR20, RZ ;  /* 0x0000001410107c10 */ /* 0x000fe2000ff9e0ff */
[----:B------:R-:W-:Y:S01]  /*51d0*/  ULDC.64 UR4, c[0x0][0x650] ;  /* 0x0001940000047ab9 */ /* 0x000fe20000000a00 */
[----:B------:R-:W-:Y:S01]  /*51e0*/  BSSY B1, `(.L_x_71) ;  /* 0x000006a000017945 */ /* 0x000fe20003800000 */
[----:B------:R-:W-:Y:S01]  /*51f0*/  IMAD.MOV.U32 R9, RZ, RZ, -0x1 ;  /* 0xffffffffff097424 */ /* 0x000fe200078e00ff */
[----:B------:R-:W-:Y:S01]  /*5200*/  ISETP.GT.U32.AND P1, PT, R12, 0xc, PT ;  /* 0x0000000c0c00780c */ /* 0x000fe20003f24070 */
[----:B------:R-:W-:Y:S01]  /*5210*/  IMAD.MOV.U32 R8, RZ, RZ, -0x1 ;  /* 0xffffffffff087424 */ /* 0x000fe200078e00ff */
[----:B------:R-:W-:Y:S02]  /*5220*/  IADD3.X R17, R17, UR13, RZ, P4, !PT ;  /* 0x0000000d11117c10 */ /* 0x000fe4000a7fe4ff */
[----:B------:R-:W-:-:S02]  /*5230*/  ISETP.LT.U32.AND P1, PT, R3, 0xd, P1 ;  /* 0x0000000d0300780c */ /* 0x000fc40000f21070 */
[----:B------:R-:W-:Y:S01]  /*5240*/  PRMT R13, RZ, 0x7610, R13 ;  /* 0x00007610ff0d7816 */ /* 0x000fe2000000000d */
[----:B------:R-:W0:Y:S01]  /*5250*/  @P3 S2R R5, SR_CgaCtaId ;  /* 0x0000000000053919 */ /* 0x000e220000008800 */
[----:B------:R-:W-:-:S04]  /*5260*/  @P3 MOV R4, 0x400 ;  /* 0x0000040000043802 */ /* 0x000fc80000000f00 */
[----:B0-----:R-:W-:Y:S01]  /*5270*/  @P3 LEA R6, R5, R4, 0x18 ;  /* 0x0000000405063211 */ /* 0x001fe200078ec0ff */
[----:B------:R-:W-:-:S03]  /*5280*/  IMAD.WIDE.U32 R4, R12, 0x4ec4ec4f, RZ ;  /* 0x4ec4ec4f0c047825 */ /* 0x000fc600078e00ff */
[----:B------:R0:W-:Y:S01]  /*5290*/  @P3 SYNCS.ARRIVE.TRANS64.A1T0 RZ, [R6+URZ+0xe8], RZ ;  /* 0x0000e8ff06ff39a7 */ /* 0x0001e2000810003f */
[----:B------:R-:W-:Y:S02]  /*52a0*/  ISETP.GE.U32.AND P3, PT, R3, 0xd, PT ;  /* 0x0000000d0300780c */ /* 0x000fe40003f66070 */
[----:B------:R-:W-:Y:S02]  /*52b0*/  SHF.R.U32.HI R7, RZ, 0x2, R5 ;  /* 0x00000002ff077819 */ /* 0x000fe40000011605 */
[----:B------:R-:W-:Y:S02]  /*52c0*/  SEL R5, RZ, 0x1, !P1 ;  /* 0x00000001ff057807 */ /* 0x000fe40004800000 */
[----:B------:R-:W-:Y:S01]  /*52d0*/  ISETP.GE.U32.AND P1, PT, R16, UR4, PT ;  /* 0x0000000410007c0c */ /* 0x000fe2000bf26070 */
[----:B------:R-:W-:Y:S01]  /*52e0*/  IMAD R12, R7, -0xd, R12 ;  /* 0xfffffff3070c7824 */ /* 0x000fe200078e020c */
[----:B------:R-:W-:Y:S02]  /*52f0*/  LOP3.LUT R0, R0, R5, RZ, 0x3c, !PT ;  /* 0x0000000500007212 */ /* 0x000fe400078e3cff */
[----:B------:R-:W-:-:S02]  /*5300*/  ISETP.GE.U32.AND.EX P1, PT, R17, UR5, PT, P1 ;  /* 0x0000000511007c0c */ /* 0x000fc4000bf26110 */
[----:B------:R-:W-:Y:S02]  /*5310*/  PRMT R4, RZ, 0x7610, R4 ;  /* 0x00007610ff047816 */ /* 0x000fe40000000004 */
[----:B------:R-:W-:Y:S01]  /*5320*/  @P3 LOP3.LUT R0, R0, 0x1, R7, 0x78, !PT ;  /* 0x0000000100003812 */ /* 0x000fe200078e7807 */
[----:B------:R-:W-:-:S08]  /*5330*/  IMAD.MOV.U32 R7, RZ, RZ, -0x1 ;  /* 0xffffffffff077424 */ /* 0x000fd000078e00ff */
[----:B0-----:R-:W-:Y:S05]  /*5340*/  @P1 BRA `(.L_x_72) ;  /* 0x00000004004c1947 */ /* 0x001fea0003800000 */
[----:B------:R-:W-:Y:S01]  /*5350*/  ULDC.64 UR4, c[0x0][0x628] ;  /* 0x00018a0000047ab9 */ /* 0x000fe20000000a00 */
[----:B------:R-:W0:Y:S01]  /*5360*/  S2R R15, SR_CTAID.X ;  /* 0x00000000000f7919 */ /* 0x000e220000002500 */
[----:B------:R-:W-:Y:S01]  /*5370*/  ISETP.NE.U32.AND P1, PT, RZ, UR4, PT ;  /* 0x00000004ff007c0c */ /* 0x000fe2000bf25070 */
[----:B------:R-:W-:Y:S01]  /*5380*/  ULDC UR7, c[0x0][0x630] ;  /* 0x00018c0000077ab9 */ /* 0x000fe20000000800 */
[----:B------:R-:W-:Y:S01]  /*5390*/  IMAD.MOV.U32 R4, RZ, RZ, R16 ;  /* 0x000000ffff047224 */ /* 0x000fe200078e0010 */
[----:B------:R-:W1:Y:S01]  /*53a0*/  S2R R14, SR_CTAID.Y ;  /* 0x00000000000e7919 */ /* 0x000e620000002600 */
[----:B------:R-:W-:Y:S01]  /*53b0*/  ISETP.NE.AND.EX P1, PT, RZ, UR5, PT, P1 ;  /* 0x00000005ff007c0c */ /* 0x000fe2000bf25310 */
[----:B------:R-:W-:-:S12]  /*53c0*/  IMAD.MOV.U32 R5, RZ, RZ, R17 ;  /* 0x000000ffff057224 */ /* 0x000fd800078e0011 */
[----:B------:R-:W-:Y:S05]  /*53d0*/  @!P1 BRA `(.L_x_73) ;  /* 0x0000000000289947 */ /* 0x000fea0003800000 */
[----:B------:R-:W-:Y:S02]  /*53e0*/  ULDC UR6, c[0x0][0x634] ;  /* 0x00018d0000067ab9 */ /* 0x000fe40000000800 */
[----:B------:R-:W-:-:S05]  /*53f0*/  IADD3 R9, P1, R16, UR6, RZ ;  /* 0x0000000610097c10 */ /* 0x000fca000ff3e0ff */
[----:B------:R-:W-:-:S04]  /*5400*/  IMAD.X R21, RZ, RZ, R17, P1 ;  /* 0x000000ffff157224 */ /* 0x000fc800008e0611 */
[----:B------:R-:W-:-:S04]  /*5410*/  IMAD.WIDE.U32 R6, R21, UR4, RZ ;  /* 0x0000000415067c25 */ /* 0x000fc8000f8e00ff */
[----:B------:R-:W-:-:S04]  /*5420*/  IMAD.WIDE.U32 R6, P1, R9, UR5, R6 ;  /* 0x0000000509067c25 */ /* 0x000fc8000f820006 */
[----:B------:R-:W-:-:S04]  /*5430*/  IMAD.WIDE.U32 R8, R9, UR4, RZ ;  /* 0x0000000409087c25 */ /* 0x000fc8000f8e00ff */
[----:B------:R-:W-:Y:S01]  /*5440*/  IMAD.X R5, RZ, RZ, RZ, P1 ;  /* 0x000000ffff057224 */ /* 0x000fe200008e06ff */
[----:B------:R-:W-:Y:S01]  /*5450*/  IADD3 RZ, P1, R9, R6, RZ ;  /* 0x0000000609ff7210 */ /* 0x000fe20007f3e0ff */
[----:B------:R-:W-:-:S04]  /*5460*/  IMAD.MOV.U32 R4, RZ, RZ, R7 ;  /* 0x000000ffff047224 */ /* 0x000fc800078e0007 */
[----:B------:R-:W-:-:S08]  /*5470*/  IMAD.WIDE.U32.X R4, R21, UR5, R4, P1 ;  /* 0x0000000515047c25 */ /* 0x000fd000088e0404 */
.L_x_73:
[--C-:B------:R-:W-:Y:S01]  /*5480*/  SHF.R.U64 R8, R4, UR7, R5.reuse ;  /* 0x0000000704087c19 */ /* 0x100fe20008001205 */
[----:B------:R-:W-:Y:S01]  /*5490*/  ULDC.64 UR4, c[0x0][0x620] ;  /* 0x0001880000047ab9 */ /* 0x000fe20000000a00 */
[----:B------:R-:W-:Y:S01]  /*54a0*/  SHF.R.U32.HI R4, RZ, UR7, R5 ;  /* 0x00000007ff047c19 */ /* 0x000fe20008011605 */
[----:B------:R-:W2:Y:S01]  /*54b0*/  LDC R24, c[0x0][0x144] ;  /* 0x00005100ff187b82 */ /* 0x000ea20000000800 */
[----:B------:R-:W-:Y:S01]  /*54c0*/  IADD3 R7, P1, RZ, -R8, RZ ;  /* 0x80000008ff077210 */ /* 0x000fe20007f3e0ff */
[----:B------:R-:W-:Y:S01]  /*54d0*/  ULDC.64 UR8, c[0x0][0x640] ;  /* 0x0001900000087ab9 */ /* 0x000fe20000000a00 */
[----:B0-----:R-:W-:Y:S01]  /*54e0*/  I2FP.F32.U32 R9, R15 ;  /* 0x0000000f00097245 */ /* 0x001fe20000201000 */
[----:B------:R-:W-:Y:S02]  /*54f0*/  ULDC UR6, c[0x0][0x608] ;  /* 0x0001820000067ab9 */ /* 0x000fe40000000800 */
[----:B------:R-:W-:Y:S01]  /*5500*/  IMAD.X R4, RZ, RZ, ~R4, P1 ;  /* 0x000000ffff047224 */ /* 0x000fe200008e0e04 */
[----:B------:R-:W-:Y:S01]  /*5510*/  ISETP.NE.U32.AND P1, PT, RZ, UR8, PT ;  /* 0x00000008ff007c0c */ /* 0x000fe2000bf25070 */
[----:B------:R-:W0:Y:S02]  /*5520*/  LDC R21, c[0x0][0x148] ;  /* 0x00005200ff157b82 */ /* 0x000e240000000800 */
[----:B------:R-:W-:Y:S01]  /*5530*/  IMAD R6, R4, UR4, RZ ;  /* 0x0000000404067c24 */ /* 0x000fe2000f8e02ff */
[----:B------:R-:W-:Y:S01]  /*5540*/  ISETP.NE.AND.EX P1, PT, RZ, UR9, PT, P1 ;  /* 0x00000009ff007c0c */ /* 0x000fe2000bf25310 */
[----:B------:R-:W-:Y:S01]  /*5550*/  IMAD.WIDE.U32 R4, R7, UR4, R16 ;  /* 0x0000000407047c25 */ /* 0x000fe2000f8e0010 */
[----:B------:R-:W-:-:S03]  /*5560*/  ULDC UR4, c[0x0][0x150] ;  /* 0x0000540000047ab9 */ /* 0x000fc60000000800 */
[----:B------:R-:W-:Y:S02]  /*5570*/  IMAD R7, R7, UR5, R6 ;  /* 0x0000000507077c24 */ /* 0x000fe4000f8e0206 */
[----:B------:R-:W-:Y:S01]  /*5580*/  FMUL R6, R9, UR4 ;  /* 0x0000000409067c20 */ /* 0x000fe20008400000 */
[----:B------:R-:W-:Y:S01]  /*5590*/  ULDC UR4, c[0x0][0x618] ;  /* 0x0001860000047ab9 */ /* 0x000fe20000000800 */
[----:B------:R-:W-:Y:S01]  /*55a0*/  ULDC UR5, c[0x0][0x154] ;  /* 0x0000550000057ab9 */ /* 0x000fe20000000800 */
[----:B------:R-:W-:-:S03]  /*55b0*/  IMAD.IADD R5, R5, 0x1, R7 ;  /* 0x0000000105057824 */ /* 0x000fc600078e0207 */
[----:B------:R-:W3:Y:S02]  /*55c0*/  F2I.U32.TRUNC.NTZ R6, R6 ;  /* 0x0000000600067305 */ /* 0x000ee4000020f000 */
[----:B------:R-:W-:Y:S02]  /*55d0*/  SHF.R.U64 R9, R4, UR4, R5 ;  /* 0x0000000404097c19 */ /* 0x000fe40008001205 */
[----:B-1----:R-:W-:-:S05]  /*55e0*/  I2FP.F32.U32 R4, R14 ;  /* 0x0000000e00047245 */ /* 0x002fca0000201000 */
[----:B------:R-:W-:Y:S01]  /*55f0*/  FMUL R22, R4, UR5 ;  /* 0x0000000504167c20 */ /* 0x000fe20008400000 */
[----:B------:R-:W-:Y:S01]  /*5600*/  SHF.R.U32.HI R4, RZ, UR4, R5 ;  /* 0x00000004ff047c19 */ /* 0x000fe20008011605 */
[----:B------:R-:W-:-:S03]  /*5610*/  ULDC UR4, c[0x0][0x658] ;  /* 0x0001960000047ab9 */ /* 0x000fc60000000800 */
[--C-:B------:R-:W-:Y:S01]  /*5620*/  SHF.R.U64 R20, R9, UR6, R4.reuse ;  /* 0x0000000609147c19 */ /* 0x100fe20008001204 */
[----:B------:R-:W1:Y:S01]  /*5630*/  F2I.U32.TRUNC.NTZ R22, R22 ;  /* 0x0000001600167305 */ /* 0x000e62000020f000 */
[----:B------:R-:W-:Y:S01]  /*5640*/  SHF.R.U32.HI R5, RZ, UR6, R4 ;  /* 0x00000006ff057c19 */ /* 0x000fe20008011604 */
[----:B---3--:R-:W-:-:S03]  /*5650*/  IMAD.MOV R6, RZ, RZ, -R6 ;  /* 0x000000ffff067224 */ /* 0x008fc600078e0a06 */
[----:B------:R-:W-:Y:S01]  /*5660*/  SHF.R.U64 R18, R20, UR4, R5 ;  /* 0x0000000414127c19 */ /* 0x000fe20008001205 */
[----:B--2---:R-:W-:Y:S01]  /*5670*/  IMAD R15, R24, R6, R15 ;  /* 0x00000006180f7224 */ /* 0x004fe200078e020f */
[----:B------:R-:W-:-:S03]  /*5680*/  SHF.R.U32.HI R23, RZ, UR4, R5 ;  /* 0x00000004ff177c19 */ /* 0x000fc60008011605 */
[----:B------:R-:W-:Y:S02]  /*5690*/  IMAD.MOV.U32 R4, RZ, RZ, R18 ;  /* 0x000000ffff047224 */ /* 0x000fe400078e0012 */
[----:B------:R-:W-:Y:S01]  /*56a0*/  IMAD.MOV.U32 R5, RZ, RZ, R23 ;  /* 0x000000ffff057224 */ /* 0x000fe200078e0017 */
[----:B-1----:R-:W-:Y:S06]  /*56b0*/  @!P1 BRA `(.L_x_74) ;  /* 0x0000000000289947 */ /* 0x002fec0003800000 */
[----:B------:R-:W-:Y:S02]  /*56c0*/  ULDC UR4, c[0x0][0x64c] ;  /* 0x0001930000047ab9 */ /* 0x000fe40000000800 */
[----:B------:R-:W-:-:S05]  /*56d0*/  IADD3 R5, P1, R18, UR4, RZ ;  /* 0x0000000412057c10 */ /* 0x000fca000ff3e0ff */
[----:B------:R-:W-:-:S04]  /*56e0*/  IMAD.X R23, RZ, RZ, R23, P1 ;  /* 0x000000ffff177224 */ /* 0x000fc800008e0617 */
[----:B------:R-:W-:-:S04]  /*56f0*/  IMAD.WIDE.U32 R6, R23, UR8, RZ ;  /* 0x0000000817067c25 */ /* 0x000fc8000f8e00ff */
[----:B------:R-:W-:-:S04]  /*5700*/  IMAD.WIDE.U32 R6, P1, R5, UR9, R6 ;  /* 0x0000000905067c25 */ /* 0x000fc8000f820006 */
[----:B------:R-:W-:-:S04]  /*5710*/  IMAD.WIDE.U32 R4, R5, UR8, RZ ;  /* 0x0000000805047c25 */ /* 0x000fc8000f8e00ff */
[----:B------:R-:W-:Y:S01]  /*5720*/  IMAD.MOV.U32 R4, RZ, RZ, R7 ;  /* 0x000000ffff047224 */ /* 0x000fe200078e0007 */
[----:B------:R-:W-:Y:S01]  /*5730*/  IADD3 RZ, P3, R5, R6, RZ ;  /* 0x0000000605ff7210 */ /* 0x000fe20007f7e0ff */
[----:B------:R-:W-:-:S04]  /*5740*/  IMAD.X R5, RZ, RZ, RZ, P1 ;  /* 0x000000ffff057224 */ /* 0x000fc800008e06ff */
[----:B------:R-:W-:-:S08]  /*5750*/  IMAD.WIDE.U32.X R4, R23, UR9, R4, P3 ;  /* 0x0000000917047c25 */ /* 0x000fd000098e0404 */
.L_x_74:
[----:B------:R-:W-:Y:S01]  /*5760*/  ISETP.NE.AND P1, PT, R2, 0x1, PT ;  /* 0x000000010200780c */ /* 0x000fe20003f25270 */
[----:B------:R-:W-:Y:S01]  /*5770*/  ULDC UR4, c[0x0][0x648] ;  /* 0x0001920000047ab9 */ /* 0x000fe20000000800 */
[----:B------:R-:W-:Y:S01]  /*5780*/  LOP3.LUT R20, R20, UR17, RZ, 0xc0, !PT ;  /* 0x0000001114147c12 */ /* 0x000fe2000f8ec0ff */
[----:B------:R-:W-:Y:S01]  /*5790*/  IMAD.MOV R22, RZ, RZ, -R22 ;  /* 0x000000ffff167224 */ /* 0x000fe200078e0a16 */
[----:B------:R-:W-:Y:S01]  /*57a0*/  SHF.R.U64 R5, R4, UR4, R5 ;  /* 0x0000000404057c19 */ /* 0x000fe20008001205 */
[----:B------:R-:W-:Y:S01]  /*57b0*/  ULDC UR4, c[0x0][0x638] ;  /* 0x00018e0000047ab9 */ /* 0x000fe20000000800 */
[----:B------:R-:W-:Y:S01]  /*57c0*/  LOP3.LUT R9, R9, UR16, RZ, 0xc0, !PT ;  /* 0x0000001009097c12 */ /* 0x000fe2000f8ec0ff */
[----:B------:R-:W-:Y:S01]  /*57d0*/  ULDC UR5, c[0x0][0x610] ;  /* 0x0001840000057ab9 */ /* 0x000fe20000000800 */
[----:B------:R-:W-:Y:S02]  /*57e0*/  IMAD.MOV.U32 R4, RZ, RZ, 0x1 ;  /* 0x00000001ff047424 */ /* 0x000fe400078e00ff */
[----:B------:R-:W-:-:S02]  /*57f0*/  IMAD.MOV R7, RZ, RZ, -R5 ;  /* 0x000000ffff077224 */ /* 0x000fc400078e0a05 */
[----:B------:R-:W-:Y:S02]  /*5800*/  IMAD R20, R5, UR18, R20 ;  /* 0x0000001205147c24 */ /* 0x000fe4000f8e0214 */
[----:B0-----:R-:W-:Y:S02]  /*5810*/  @P1 IMAD R15, R21, R22, R14 ;  /* 0x00000016150f1224 */ /* 0x001fe400078e020e */
[----:B------:R-:W-:Y:S01]  /*5820*/  IMAD R18, R7, UR4, R18 ;  /* 0x0000000407127c24 */ /* 0x000fe2000f8e0212 */
[----:B------:R-:W-:Y:S01]  /*5830*/  ULDC UR4, c[0x0][0x600] ;  /* 0x0001800000047ab9 */ /* 0x000fe20000000800 */
[----:B------:R-:W-:Y:S02]  /*5840*/  IMAD R15, R20, UR5, R15 ;  /* 0x00000005140f7c24 */ /* 0x000fe4000f8e020f */
[----:B------:R-:W-:-:S05]  /*5850*/  IMAD R18, R18, UR4, R9 ;  /* 0x0000000412127c24 */ /* 0x000fca000f8e0209 */
[----:B------:R-:W-:Y:S02]  /*5860*/  SEL R9, R18, R15, !P1 ;  /* 0x0000000f12097207 */ /* 0x000fe40004800000 */
[----:B------:R-:W-:-:S07]  /*5870*/  SEL R7, R15, R18, !P1 ;  /* 0x000000120f077207 */ /* 0x000fce0004800000 */
.L_x_72:
[----:B------:R-:W-:Y:S05]  /*5880*/  BSYNC B1 ;  /* 0x0000000000017941 */ /* 0x000fea0003800000 */
.L_x_71:
[----:B------:R-:W-:-:S13]  /*5890*/  LOP3.LUT P1, RZ, R4, 0xff, RZ, 0xc0, !PT ;  /* 0x000000ff04ff7812 */ /* 0x000fda000782c0ff */
[----:B------:R-:W-:Y:S05]  /*58a0*/  @P1 BRA `(.L_x_75) ;  /* 0xfffffff4004c1947 */ /* 0x000fea000383ffff */
[----:B------:R-:W-:Y:S05]  /*58b0*/  BSYNC B0 ;  /* 0x0000000000007941 */ /* 0x000fea0003800000 */
.L_x_63:
[----:B------:R-:W-:-:S03]  /*58c0*/  UMOV UR4, 0xffffffff ;  /* 0xffffffff00047882 */ /* 0x000fc60000000000 */
[----:B------:R-:W-:Y:S05]  /*58d0*/  BRA.DIV UR4, `(.L_x_76) ;  /* 0x0000000a045c7947 */ /* 0x000fea000b800000 */
[----:B------:R-:W-:-:S13]  /*58e0*/  ELECT P6, URZ, PT ;  /* 0x00000000003f782f */ /* 0x000fda00038c0000 */
.L_x_99:
[----:B------:R-:W-:Y:S04]  /*58f0*/  BSSY B0, `(.L_x_77) ;  /* 0x000007c000007945 */ /* 0x000fe80003800000 */
[----:B------:R-:W-:Y:S05]  /*5900*/  @!P6 BRA `(.L_x_78) ;  /* 0x0000000400e8e947 */ /* 0x000fea0003800000 */
[----:B------:R-:W-:-:S04]  /*5910*/  LOP3.LUT R19, R19, 0x2, RZ, 0xfc, !PT ;  /* 0x0000000213137812 */ /* 0x000fc800078efcff */
[----:B------:R-:W-:-:S13]  /*5920*/  ISETP.NE.AND P0, PT, R19, 0x3, PT ;  /* 0x000000031300780c */ /* 0x000fda0003f05270 */
[----:B------:R-:W-:Y:S05]  /*5930*/  @!P0 BRA `(.L_x_79) ;  /* 0x0000000000048947 */ /* 0x000fea0003800000 */
[----:B------:R-:W-:Y:S01]  /*5940*/  BPT.TRAP 0x1 ;  /* 0x000000040000795c */ /* 0x000fe20000300000 */
.L_x_79:
[----:B------:R-:W0:Y:S01]  /*5950*/  S2R R3, SR_CgaCtaId ;  /* 0x0000000000037919 */ /* 0x000e220000008800 */
[----:B------:R-:W-:-:S04]  /*5960*/  MOV R2, 0x400 ;  /* 0x0000040000027802 */ /* 0x000fc80000000f00 */
[----:B0-----:R-:W-:Y:S02]  /*5970*/  LEA R3, R3, R2, 0x18 ;  /* 0x0000000203037211 */ /* 0x001fe400078ec0ff */
[----:B------:R-:W-:-:S03]  /*5980*/  SHF.L.U32 R2, R0, 0x1f, RZ ;  /* 0x0000001f00027819 */ /* 0x000fc600000006ff */
[----:B------:R-:W-:-:S04]  /*5990*/  VIADD R3, R3, 0x68 ;  /* 0x0000006803037836 */ /* 0x000fc80000000000 */
[C---:B------:R-:W-:Y:S02]  /*59a0*/  IMAD R7, R12.reuse, 0x8, R3 ;  /* 0x000000080c077824 */ /* 0x040fe400078e0203 */
[----:B------:R-:W-:Y:S02]  /*59b0*/  VIADD R12, R12, 0x1 ;  /* 0x000000010c0c7836 */ /* 0x000fe40000000000 */
[----:B------:R-:W0:Y:S03]  /*59c0*/  SYNCS.PHASECHK.TRANS64.TRYWAIT P0, [R7+URZ], R2 ;  /* 0x00000002070075a7 */ /* 0x000e26000800017f */
[----:B------:R-:W-:-:S04]  /*59d0*/  ISETP.NE.AND P1, PT, R12, 0xd, PT ;  /* 0x0000000d0c00780c */ /* 0x000fc80003f25270 */
[----:B------:R-:W-:Y:S02]  /*59e0*/  SEL R5, RZ, 0x1, P1 ;  /* 0x00000001ff057807 */ /* 0x000fe40000800000 */
[----:B------:R-:W-:Y:S02]  /*59f0*/  SEL R12, R12, RZ, P1 ;  /* 0x000000ff0c0c7207 */ /* 0x000fe40000800000 */
[----:B------:R-:W-:-:S03]  /*5a00*/  LOP3.LUT R5, R0, R5, RZ, 0x3c, !PT ;  /* 0x0000000500057212 */ /* 0x000fc600078e3cff */
[----:B------:R-:W-:Y:S01]  /*5a10*/  IMAD R9, R12, 0x8, R3 ;  /* 0x000000080c097824 */ /* 0x000fe200078e0203 */
[----:B------:R-:W-:Y:S01]  /*5a20*/  SHF.L.U32 R4, R5, 0x1f, RZ ;  /* 0x0000001f05047819 */ /* 0x000fe200000006ff */
[----:B0-----:R-:W-:Y:S06]  /*5a30*/  @!P0 BRA `(.L_x_80) ;  /* 0x0000000800248947 */ /* 0x001fec0003800000 */
.L_x_100:
[----:B------:R-:W1:Y:S01]  /*5a40*/  SYNCS.PHASECHK.TRANS64.TRYWAIT P0, [R9+URZ], R4 ;  /* 0x00000004090075a7 */ /* 0x000e62000800017f */
[----:B------:R-:W-:-:S05]  /*5a50*/  VIADD R0, R12, 0x1 ;  /* 0x000000010c007836 */ /* 0x000fca0000000000 */
[----:B------:R-:W-:-:S04]  /*5a60*/  ISETP.NE.AND P1, PT, R0, 0xd, PT ;  /* 0x0000000d0000780c */ /* 0x000fc80003f25270 */
[----:B0-----:R-:W-:Y:S02]  /*5a70*/  SEL R2, RZ, 0x1, P1 ;  /* 0x00000001ff027807 */ /* 0x001fe40000800000 */
[----:B------:R-:W-:Y:S02]  /*5a80*/  SEL R0, R0, RZ, P1 ;  /* 0x000000ff00007207 */ /* 0x000fe40000800000 */
[----:B------:R-:W-:-:S03]  /*5a90*/  LOP3.LUT R7, R5, R2, RZ, 0x3c, !PT ;  /* 0x0000000205077212 */ /* 0x000fc600078e3cff */
[----:B------:R-:W-:Y:S01]  /*5aa0*/  IMAD R6, R0, 0x8, R3 ;  /* 0x0000000800067824 */ /* 0x000fe200078e0203 */
[----:B------:R-:W-:Y:S01]  /*5ab0*/  SHF.L.U32 R5, R7, 0x1f, RZ ;  /* 0x0000001f07057819 */ /* 0x000fe200000006ff */
[----:B-1----:R-:W-:Y:S06]  /*5ac0*/  @!P0 BRA `(.L_x_81) ;  /* 0x0000000800148947 */ /* 0x002fec0003800000 */
.L_x_101:
[----:B------:R-:W1:Y:S01]  /*5ad0*/  SYNCS.PHASECHK.TRANS64.TRYWAIT P0, [R6+URZ], R5 ;  /* 0x00000005060075a7 */ /* 0x000e62000800017f */
[----:B------:R-:W-:-:S05]  /*5ae0*/  VIADD R0, R0, 0x1 ;  /* 0x0000000100007836 */ /* 0x000fca0000000000 */
[----:B------:R-:W-:-:S04]  /*5af0*/  ISETP.NE.AND P1, PT, R0, 0xd, PT ;  /* 0x0000000d0000780c */ /* 0x000fc80003f25270 */
[----:B------:R-:W-:Y:S02]  /*5b00*/  SEL R2, RZ, 0x1, P1 ;  /* 0x00000001ff027807 */ /* 0x000fe40000800000 */
[----:B------:R-:W-:Y:S02]  /*5b10*/  SEL R0, R0, RZ, P1 ;  /* 0x000000ff00007207 */ /* 0x000fe40000800000 */
[----:B------:R-:W-:-:S03]  /*5b20*/  LOP3.LUT R7, R7, R2, RZ, 0x3c, !PT ;  /* 0x0000000207077212 */ /* 0x000fc600078e3cff */
[----:B0-----:R-:W-:Y:S01]  /*5b30*/  IMAD R9, R0, 0x8, R3 ;  /* 0x0000000800097824 */ /* 0x001fe200078e0203 */
[----:B------:R-:W-:Y:S01]  /*5b40*/  SHF.L.U32 R4, R7, 0x1f, RZ ;  /* 0x0000001f07047819 */ /* 0x000fe200000006ff */
[----:B-1----:R-:W-:Y:S06]  /*5b50*/  @!P0 BRA `(.L_x_82) ;  /* 0x0000000800048947 */ /* 0x002fec0003800000 */
.L_x_102:
        /* <DEDUP_REMOVED lines=9> */
.L_x_103:
        /* <DEDUP_REMOVED lines=9> */
.L_x_104:
        /* <DEDUP_REMOVED lines=9> */
.L_x_105:
        /* <DEDUP_REMOVED lines=9> */
.L_x_106:
        /* <DEDUP_REMOVED lines=9> */
.L_x_107:
        /* <DEDUP_REMOVED lines=9> */
.L_x_108:
        /* <DEDUP_REMOVED lines=9> */
.L_x_109:
        /* <DEDUP_REMOVED lines=9> */
.L_x_110:
[----:B------:R-:W1:Y:S01]  /*5fe0*/  SYNCS.PHASECHK.TRANS64.TRYWAIT P0, [R9+URZ], R4 ;  /* 0x00000004090075a7 */ /* 0x000e62000800017f */
[----:B------:R-:W-:-:S05]  /*5ff0*/  VIADD R0, R0, 0x1 ;  /* 0x0000000100007836 */ /* 0x000fca0000000000 */
[----:B------:R-:W-:-:S04]  /*6000*/  ISETP.NE.AND P1, PT, R0, 0xd, PT ;  /* 0x0000000d0000780c */ /* 0x000fc80003f25270 */
[----:B------:R-:W-:Y:S02]  /*6010*/  SEL R2, RZ, 0x1, P1 ;  /* 0x00000001ff027807 */ /* 0x000fe40000800000 */
[----:B------:R-:W-:Y:S02]  /*6020*/  SEL R0, R0, RZ, P1 ;  /* 0x000000ff00007207 */ /* 0x000fe40000800000 */
[----:B------:R-:W-:Y:S01]  /*6030*/  LOP3.LUT R2, R7, R2, RZ, 0x3c, !PT ;  /* 0x0000000207027212 */ /* 0x000fe200078e3cff */
[----:B-1----:R-:W-:Y:S06]  /*6040*/  @!P0 BRA `(.L_x_91) ;  /* 0x00000004007c8947 */ /* 0x002fec0003800000 */
.L_x_111:
[----:B------:R-:W-:Y:S01]  /*6050*/  IMAD R3, R0, 0x8, R3 ;  /* 0x0000000800037824 */ /* 0x000fe200078e0203 */
[----:B------:R-:W-:-:S07]  /*6060*/  SHF.L.U32 R0, R2, 0x1f, RZ ;  /* 0x0000001f02007819 */ /* 0x000fce00000006ff */
.L_x_92:
[----:B--2---:R2:W3:Y:S02]  /*6070*/  SYNCS.PHASECHK.TRANS64.TRYWAIT P0, [R3+URZ], R0 ;  /* 0x00000000030075a7 */ /* 0x0044e4000800017f */
[----:B---3--:R-:W-:Y:S05]  /*6080*/  @!P0 NANOSLEEP.SYNCS 0x989680 ;  /* 0x009896800000895d */ /* 0x008fea0003900000 */
[----:B------:R-:W3:Y:S02]  /*6090*/  @!P0 SYNCS.PHASECHK.TRANS64 P0, [R3+URZ], R0 ;  /* 0x00000000030085a7 */ /* 0x000ee4000800007f */
[----:B---3--:R-:W-:Y:S05]  /*60a0*/  @!P0 BRA `(.L_x_92) ;  /* 0xfffffffc00f08947 */ /* 0x008fea000383ffff */
.L_x_78:
[----:B------:R-:W-:Y:S05]  /*60b0*/  BSYNC B0 ;  /* 0x0000000000007941 */ /* 0x000fea0003800000 */
.L_x_77:
[----:B------:R-:W-:Y:S05]  /*60c0*/  EXIT ;  /* 0x000000000000794d */ /* 0x000fea0003800000 */
.L_x_18:
[----:B---3--:R3:W4:Y:S02]  /*60d0*/  SYNCS.PHASECHK.TRANS64.TRYWAIT P1, [R3+URZ], R0 ;  /* 0x00000000030075a7 */ /* 0x008724000802017f */
[----:B----4-:R-:W-:Y:S05]  /*60e0*/  @!P1 NANOSLEEP.SYNCS 0x989680 ;  /* 0x009896800000995d */ /* 0x010fea0003900000 */
[----:B------:R-:W4:Y:S02]  /*60f0*/  @!P1 SYNCS.PHASECHK.TRANS64 P1, [R3+URZ], R0 ;  /* 0x00000000030095a7 */ /* 0x000f24000802007f */
[----:B----4-:R-:W-:Y:S05]  /*6100*/  @!P1 BRA `(.L_x_18) ;  /* 0xfffffffc00f09947 */ /* 0x010fea000383ffff */
[----:B------:R-:W-:Y:S05]  /*6110*/  BRA `(.L_x_17) ;  /* 0xffffffb0009c7947 */ /* 0x000fea000383ffff */
.L_x_23:
[----:B-1----:R-:W-:-:S04]  /*6120*/  IMAD.U32 R4, RZ, RZ, UR4 ;  /* 0x00000004ff047e24 */ /* 0x002fc8000f8e00ff */
[----:B------:R1:W2:Y:S03]  /*6130*/  SYNCS.PHASECHK.TRANS64.TRYWAIT P1, [R4+URZ], R3 ;  /* 0x00000003040075a7 */ /* 0x0002a6000802017f */
[----:B--2---:R-:W-:Y:S05]  /*6140*/  @!P1 NANOSLEEP.SYNCS 0x989680 ;  /* 0x009896800000995d */ /* 0x004fea0003900000 */
[----:B------:R-:W2:Y:S02]  /*6150*/  @!P1 SYNCS.PHASECHK.TRANS64 P1, [R4+URZ], R3 ;  /* 0x00000003040095a7 */ /* 0x000ea4000802007f */
[----:B--2---:R-:W-:Y:S05]  /*6160*/  @!P1 BRA `(.L_x_23) ;  /* 0xfffffffc00ec9947 */ /* 0x004fea000383ffff */
[----:B------:R-:W-:Y:S05]  /*6170*/  BRA `(.L_x_22) ;  /* 0xffffffb400687947 */ /* 0x000fea000383ffff */
.L_x_64:
[----:B------:R-:W-:Y:S01]  /*6180*/  BSSY B1, `(.L_x_93) ;  /* 0x0000006000017945 */ /* 0x000fe20003800000 */
[----:B------:R-:W-:-:S07]  /*6190*/  IMAD.MOV.U32 R15, RZ, RZ, -0x1 ;  /* 0xffffffffff0f7424 */ /* 0x000fce00078e00ff */
[----:B------:R-:W-:Y:S05]  /*61a0*/  WARPSYNC.COLLECTIVE R15, `(.L_x_94) ;  /* 0x000000000f0c7348 */ /* 0x000fea0003c00000 */
[----:B------:R-:W-:Y:S02]  /*61b0*/  ELECT P6, UR62, PT ;  /* 0x00000000003e782f */ /* 0x000fe400038c0000 */
[----:B------:R-:W-:Y:S01]  /*61c0*/  MOV R14, UR62 ;  /* 0x0000003e000e7c02 */ /* 0x000fe20008000f00 */
[----:B------:R-:W-:Y:S10]  /*61d0*/  ENDCOLLECTIVE ;  /* 0x000000000000791b */ /* 0x000ff40003800000 */
.L_x_94:
[----:B------:R-:W-:Y:S05]  /*61e0*/  BSYNC B1 ;  /* 0x0000000000017941 */ /* 0x000fea0003800000 */
.L_x_93:
[----:B------:R-:W-:Y:S05]  /*61f0*/  BRA `(.L_x_95) ;  /* 0xffffffec00047947 */ /* 0x000fea000383ffff */
.L_x_67:
[----:B0-----:R0:W1:Y:S02]  /*6200*/  SYNCS.PHASECHK.TRANS64.TRYWAIT P1, [R14+URZ+0x68], R7 ;  /* 0x000068070e0075a7 */ /* 0x001064000802017f */
[----:B-1----:R-:W-:Y:S05]  /*6210*/  @!P1 NANOSLEEP.SYNCS 0x989680 ;  /* 0x009896800000995d */ /* 0x002fea0003900000 */
[----:B------:R-:W1:Y:S02]  /*6220*/  @!P1 SYNCS.PHASECHK.TRANS64 P1, [R14+URZ+0x68], R7 ;  /* 0x000068070e0095a7 */ /* 0x000e64000802007f */
[----:B-1----:R-:W-:Y:S05]  /*6230*/  @!P1 BRA `(.L_x_67) ;  /* 0xfffffffc00f09947 */ /* 0x002fea000383ffff */
[----:B------:R-:W-:Y:S05]  /*6240*/  BRA `(.L_x_96) ;  /* 0xffffffec00387947 */ /* 0x000fea000383ffff */
.L_x_76:
[----:B------:R-:W-:Y:S01]  /*6250*/  BSSY B0, `(.L_x_97) ;  /* 0x0000006000007945 */ /* 0x000fe20003800000 */
[----:B------:R-:W-:-:S07]  /*6260*/  IMAD.MOV.U32 R15, RZ, RZ, -0x1 ;  /* 0xffffffffff0f7424 */ /* 0x000fce00078e00ff */
[----:B------:R-:W-:Y:S05]  /*6270*/  WARPSYNC.COLLECTIVE R15, `(.L_x_98) ;  /* 0x000000000f0c7348 */ /* 0x000fea0003c00000 */
[----:B------:R-:W-:Y:S02]  /*6280*/  ELECT P6, UR62, PT ;  /* 0x00000000003e782f */ /* 0x000fe400038c0000 */
[----:B------:R-:W-:Y:S01]  /*6290*/  MOV R14, UR62 ;  /* 0x0000003e000e7c02 */ /* 0x000fe20008000f00 */
[----:B------:R-:W-:Y:S10]  /*62a0*/  ENDCOLLECTIVE ;  /* 0x000000000000791b */ /* 0x000ff40003800000 */
.L_x_98:
[----:B------:R-:W-:Y:S05]  /*62b0*/  BSYNC B0 ;  /* 0x0000000000007941 */ /* 0x000fea0003800000 */
.L_x_97:
[----:B------:R-:W-:Y:S05]  /*62c0*/  BRA `(.L_x_99) ;  /* 0xfffffff400887947 */ /* 0x000fea000383ffff */
.L_x_80:
[----:B0-----:R0:W1:Y:S02]  /*62d0*/  SYNCS.PHASECHK.TRANS64.TRYWAIT P0, [R7+URZ], R2 ;  /* 0x00000002070075a7 */ /* 0x001064000800017f */
[----:B-1----:R-:W-:Y:S05]  /*62e0*/  @!P0 NANOSLEEP.SYNCS 0x989680 ;  /* 0x009896800000895d */ /* 0x002fea0003900000 */
[----:B------:R-:W1:Y:S02]  /*62f0*/  @!P0 SYNCS.PHASECHK.TRANS64 P0, [R7+URZ], R2 ;  /* 0x00000002070085a7 */ /* 0x000e64000800007f */
[----:B-1----:R-:W-:Y:S05]  /*6300*/  @!P0 BRA `(.L_x_80) ;  /* 0xfffffffc00f08947 */ /* 0x002fea000383ffff */
[----:B------:R-:W-:Y:S05]  /*6310*/  BRA `(.L_x_100) ;  /* 0xfffffff400c87947 */ /* 0x000fea000383ffff */
.L_x_81:
[----:B0-----:R0:W1:Y:S02]  /*6320*/  SYNCS.PHASECHK.TRANS64.TRYWAIT P0, [R9+URZ], R4 ;  /* 0x00000004090075a7 */ /* 0x001064000800017f */
[----:B-1----:R-:W-:Y:S05]  /*6330*/  @!P0 NANOSLEEP.SYNCS 0x989680 ;  /* 0x009896800000895d */ /* 0x002fea0003900000 */
[----:B------:R-:W1:Y:S02]  /*6340*/  @!P0 SYNCS.PHASECHK.TRANS64 P0, [R9+URZ], R4 ;  /* 0x00000004090085a7 */ /* 0x000e64000800007f */
[----:B-1----:R-:W-:Y:S05]  /*6350*/  @!P0 BRA `(.L_x_81) ;  /* 0xfffffffc00f08947 */ /* 0x002fea000383ffff */
[----:B------:R-:W-:Y:S05]  /*6360*/  BRA `(.L_x_101) ;  /* 0xfffffff400d87947 */ /* 0x000fea000383ffff */
.L_x_82:
[----:B0-----:R0:W1:Y:S02]  /*6370*/  SYNCS.PHASECHK.TRANS64.TRYWAIT P0, [R6+URZ], R5 ;  /* 0x00000005060075a7 */ /* 0x001064000800017f */
[----:B-1----:R-:W-:Y:S05]  /*6380*/  @!P0 NANOSLEEP.SYNCS 0x989680 ;  /* 0x009896800000895d */ /* 0x002fea0003900000 */
[----:B------:R-:W1:Y:S02]  /*6390*/  @!P0 SYNCS.PHASECHK.TRANS64 P0, [R6+URZ], R5 ;  /* 0x00000005060085a7 */ /* 0x000e64000800007f */
[----:B-1----:R-:W-:Y:S05]  /*63a0*/  @!P0 BRA `(.L_x_82) ;  /* 0xfffffffc00f08947 */ /* 0x002fea000383ffff */
[----:B------:R-:W-:Y:S05]  /*63b0*/  BRA `(.L_x_102) ;  /* 0xfffffff400e87947 */ /* 0x000fea000383ffff */
.L_x_83:
[----:B0-----:R0:W1:Y:S02]  /*63c0*/  SYNCS.PHASECHK.TRANS64.TRYWAIT P0, [R9+URZ], R4 ;  /* 0x00000004090075a7 */ /* 0x001064000800017f */
[----:B-1----:R-:W-:Y:S05]  /*63d0*/  @!P0 NANOSLEEP.SYNCS 0x989680 ;  /* 0x009896800000895d */ /* 0x002fea0003900000 */
[----:B------:R-:W1:Y:S02]  /*63e0*/  @!P0 SYNCS.PHASECHK.TRANS64 P0, [R9+URZ], R4 ;  /* 0x00000004090085a7 */ /* 0x000e64000800007f */
[----:B-1----:R-:W-:Y:S05]  /*63f0*/  @!P0 BRA `(.L_x_83) ;  /* 0xfffffffc00f08947 */ /* 0x002fea000383ffff */
[----:B------:R-:W-:Y:S05]  /*6400*/  BRA `(.L_x_103) ;  /* 0xfffffff400f87947 */ /* 0x000fea000383ffff */
.L_x_84:
[----:B0-----:R0:W1:Y:S02]  /*6410*/  SYNCS.PHASECHK.TRANS64.TRYWAIT P0, [R6+URZ], R5 ;  /* 0x00000005060075a7 */ /* 0x001064000800017f */
[----:B-1----:R-:W-:Y:S05]  /*6420*/  @!P0 NANOSLEEP.SYNCS 0x989680 ;  /* 0x009896800000895d */ /* 0x002fea0003900000 */
[----:B------:R-:W1:Y:S02]  /*6430*/  @!P0 SYNCS.PHASECHK.TRANS64 P0, [R6+URZ], R5 ;  /* 0x00000005060085a7 */ /* 0x000e64000800007f */
[----:B-1----:R-:W-:Y:S05]  /*6440*/  @!P0 BRA `(.L_x_84) ;  /* 0xfffffffc00f08947 */ /* 0x002fea000383ffff */
[----:B------:R-:W-:Y:S05]  /*6450*/  BRA `(.L_x_104) ;  /* 0xfffffff800087947 */ /* 0x000fea000383ffff */
.L_x_85:
[----:B0-----:R0:W1:Y:S02]  /*6460*/  SYNCS.PHASECHK.TRANS64.TRYWAIT P0, [R9+URZ], R4 ;  /* 0x00000004090075a7 */ /* 0x001064000800017f */
[----:B-1----:R-:W-:Y:S05]  /*6470*/  @!P0 NANOSLEEP.SYNCS 0x989680 ;  /* 0x009896800000895d */ /* 0x002fea0003900000 */
[----:B------:R-:W1:Y:S02]  /*6480*/  @!P0 SYNCS.PHASECHK.TRANS64 P0, [R9+URZ], R4 ;  /* 0x00000004090085a7 */ /* 0x000e64000800007f */
[----:B-1----:R-:W-:Y:S05]  /*6490*/  @!P0 BRA `(.L_x_85) ;  /* 0xfffffffc00f08947 */ /* 0x002fea000383ffff */
[----:B------:R-:W-:Y:S05]  /*64a0*/  BRA `(.L_x_105) ;  /* 0xfffffff800187947 */ /* 0x000fea000383ffff */
.L_x_86:
[----:B0-----:R0:W1:Y:S02]  /*64b0*/  SYNCS.PHASECHK.TRANS64.TRYWAIT P0, [R6+URZ], R5 ;  /* 0x00000005060075a7 */ /* 0x001064000800017f */
[----:B-1----:R-:W-:Y:S05]  /*64c0*/  @!P0 NANOSLEEP.SYNCS 0x989680 ;  /* 0x009896800000895d */ /* 0x002fea0003900000 */
[----:B------:R-:W1:Y:S02]  /*64d0*/  @!P0 SYNCS.PHASECHK.TRANS64 P0, [R6+URZ], R5 ;  /* 0x00000005060085a7 */ /* 0x000e64000800007f */
[----:B-1----:R-:W-:Y:S05]  /*64e0*/  @!P0 BRA `(.L_x_86) ;  /* 0xfffffffc00f08947 */ /* 0x002fea000383ffff */
[----:B------:R-:W-:Y:S05]  /*64f0*/  BRA `(.L_x_106) ;  /* 0xfffffff800287947 */ /* 0x000fea000383ffff */
.L_x_87:
[----:B0-----:R0:W1:Y:S02]  /*6500*/  SYNCS.PHASECHK.TRANS64.TRYWAIT P0, [R9+URZ], R4 ;  /* 0x00000004090075a7 */ /* 0x001064000800017f */
[----:B-1----:R-:W-:Y:S05]  /*6510*/  @!P0 NANOSLEEP.SYNCS 0x989680 ;  /* 0x009896800000895d */ /* 0x002fea0003900000 */
[----:B------:R-:W1:Y:S02]  /*6520*/  @!P0 SYNCS.PHASECHK.TRANS64 P0, [R9+URZ], R4 ;  /* 0x00000004090085a7 */ /* 0x000e64000800007f */
[----:B-1----:R-:W-:Y:S05]  /*6530*/  @!P0 BRA `(.L_x_87) ;  /* 0xfffffffc00f08947 */ /* 0x002fea000383ffff */
[----:B------:R-:W-:Y:S05]  /*6540*/  BRA `(.L_x_107) ;  /* 0xfffffff800387947 */ /* 0x000fea000383ffff */
.L_x_88:
[----:B0-----:R0:W1:Y:S02]  /*6550*/  SYNCS.PHASECHK.TRANS64.TRYWAIT P0, [R6+URZ], R5 ;  /* 0x00000005060075a7 */ /* 0x001064000800017f */
[----:B-1----:R-:W-:Y:S05]  /*6560*/  @!P0 NANOSLEEP.SYNCS 0x989680 ;  /* 0x009896800000895d */ /* 0x002fea0003900000 */
[----:B------:R-:W1:Y:S02]  /*6570*/  @!P0 SYNCS.PHASECHK.TRANS64 P0, [R6+URZ], R5 ;  /* 0x00000005060085a7 */ /* 0x000e64000800007f */
[----:B-1----:R-:W-:Y:S05]  /*6580*/  @!P0 BRA `(.L_x_88) ;  /* 0xfffffffc00f08947 */ /* 0x002fea000383ffff */
[----:B------:R-:W-:Y:S05]  /*6590*/  BRA `(.L_x_108) ;  /* 0xfffffff800487947 */ /* 0x000fea000383ffff */
.L_x_89:
[----:B0-----:R0:W1:Y:S02]  /*65a0*/  SYNCS.PHASECHK.TRANS64.TRYWAIT P0, [R9+URZ], R4 ;  /* 0x00000004090075a7 */ /* 0x001064000800017f */
[----:B-1----:R-:W-:Y:S05]  /*65b0*/  @!P0 NANOSLEEP.SYNCS 0x989680 ;  /* 0x009896800000895d */ /* 0x002fea0003900000 */
[----:B------:R-:W1:Y:S02]  /*65c0*/  @!P0 SYNCS.PHASECHK.TRANS64 P0, [R9+URZ], R4 ;  /* 0x00000004090085a7 */ /* 0x000e64000800007f */
[----:B-1----:R-:W-:Y:S05]  /*65d0*/  @!P0 BRA `(.L_x_89) ;  /* 0xfffffffc00f08947 */ /* 0x002fea000383ffff */
[----:B------:R-:W-:Y:S05]  /*65e0*/  BRA `(.L_x_109) ;  /* 0xfffffff800587947 */ /* 0x000fea000383ffff */
.L_x_90:
[----:B0-----:R0:W1:Y:S02]  /*65f0*/  SYNCS.PHASECHK.TRANS64.TRYWAIT P0, [R6+URZ], R5 ;  /* 0x00000005060075a7 */ /* 0x001064000800017f */
[----:B-1----:R-:W-:Y:S05]  /*6600*/  @!P0 NANOSLEEP.SYNCS 0x989680 ;  /* 0x009896800000895d */ /* 0x002fea0003900000 */
[----:B------:R-:W1:Y:S02]  /*6610*/  @!P0 SYNCS.PHASECHK.TRANS64 P0, [R6+URZ], R5 ;  /* 0x00000005060085a7 */ /* 0x000e64000800007f */
[----:B-1----:R-:W-:Y:S05]  /*6620*/  @!P0 BRA `(.L_x_90) ;  /* 0xfffffffc00f08947 */ /* 0x002fea000383ffff */
[----:B------:R-:W-:Y:S05]  /*6630*/  BRA `(.L_x_110) ;  /* 0xfffffff800687947 */ /* 0x000fea000383ffff */
.L_x_91:
[----:B-1----:R1:W2:Y:S02]  /*6640*/  SYNCS.PHASECHK.TRANS64.TRYWAIT P0, [R9+URZ], R4 ;  /* 0x00000004090075a7 */ /* 0x0022a4000800017f */
[----:B--2---:R-:W-:Y:S05]  /*6650*/  @!P0 NANOSLEEP.SYNCS 0x989680 ;  /* 0x009896800000895d */ /* 0x004fea0003900000 */
[----:B------:R-:W2:Y:S02]  /*6660*/  @!P0 SYNCS.PHASECHK.TRANS64 P0, [R9+URZ], R4 ;  /* 0x00000004090085a7 */ /* 0x000ea4000800007f */
[----:B--2---:R-:W-:Y:S05]  /*6670*/  @!P0 BRA `(.L_x_91) ;  /* 0xfffffffc00f08947 */ /* 0x004fea000383ffff */
[----:B------:R-:W-:Y:S05]  /*6680*/  BRA `(.L_x_111) ;  /* 0xfffffff800707947 */ /* 0x000fea000383ffff */
.L_x_112:
[----:B------:R-:W-:-:S00]  /*6690*/  BRA `(.L_x_112) ;  /* 0xfffffffc00fc7947 */ /* 0x000fc0000383ffff */
[----:B------:R-:W-:-:S00]  /*66a0*/  NOP ;  /* 0x0000000000007918 */ /* 0x000fc00000000000 */
        /* <DEDUP_REMOVED lines=13> */
.L_x_113:


//--------------------- .nv.global.init           --------------------------
	.section	.nv.global.init,"aw",@progbits
.nv.global.init:
	.type		$str$22,@object
	.size		$str$22,($str$23 - $str$22)
$str$22:
        /*0000*/ 	.byte	0x6b, 0x5f, 0x74, 0x69, 0x6c, 0x65, 0x5f, 0x63, 0x6f, 0x75, 0x6e, 0x74, 0x20, 0x3e, 0x3d, 0x20
        /*0010*/ 	.byte	0x31, 0x00
	.type		$str$23,@object
	.size		$str$23,(__unnamed_1 - $str$23)
$str$23:
        /*0012*/ 	.byte	0x2f, 0x74, 0x6d, 0x70, 0x2f, 0x63, 0x75, 0x74, 0x6c, 0x61, 0x73, 0x73, 0x5f, 0x73, 0x77, 0x65
        /*0022*/ 	.byte	0x65, 0x70, 0x5f, 0x73, 0x72, 0x63, 0x2f, 0x69, 0x6e, 0x63, 0x6c, 0x75, 0x64, 0x65, 0x2f, 0x63
        /*0032*/ 	.byte	0x75, 0x74, 0x6c, 0x61, 0x73, 0x73, 0x2f, 0x67, 0x65, 0x6d, 0x6d, 0x2f, 0x63, 0x6f, 0x6c, 0x6c
        /*0042*/ 	.byte	0x65, 0x63, 0x74, 0x69, 0x76, 0x65, 0x2f, 0x73, 0x6d, 0x39, 0x30, 0x5f, 0x6d, 0x6d, 0x61, 0x5f
        /*0052*/ 	.byte	0x74, 0x6d, 0x61, 0x5f, 0x67, 0x6d, 0x6d, 0x61, 0x5f, 0x73, 0x73, 0x5f, 0x77, 0x61, 0x72, 0x70
        /*0062*/ 	.byte	0x73, 0x70, 0x65, 0x63, 0x69, 0x61, 0x6c, 0x69, 0x7a, 0x65, 0x64, 0x2e, 0x68, 0x70, 0x70, 0x00
	.type		__unnamed_1,@object
	.size		__unnamed_1,(.L_0 - __unnamed_1)
__unnamed_1:
        /*0072*/ 	.byte	0x76, 0x6f, 0x69, 0x64, 0x20, 0x63, 0x75, 0x74, 0x6c, 0x61, 0x73, 0x73, 0x3a, 0x3a, 0x67, 0x65
        /* <DEDUP_REMOVED lines=171> */
        /*0b32*/ 	.byte	0x65, 0x3a, 0x3a, 0x69, 0x64, 0x65, 0x6e, 0x74, 0x69, 0x74, 0x79, 0x5d, 0x00
.L_0:


//--------------------- .nv.shared._ZN7cutlass13device_kernelINS_4gemm6kernel13GemmUniversalIN4cute5tupleIJiiiiEEENS1_10collective13CollectiveMmaINS1_34MainloopSm90TmaGmmaWarpSpecializedILi13ENS5_IJNS4_1CILi1EEESB_SB_EEENS1_35KernelTmaWarpSpecializedCooperativeEEENS5_IJNSA_ILi512EEENSA_ILi16EEENSA_ILi32EEEEEEaNS5_IJlSB_lEEEaSJ_NS4_8TiledMMAINS4_8MMA_AtomIJNS4_4SM904GMMA26MMA_64x16x32_S32S8S8_SS_TNEEEENS4_6LayoutINS5_IJNSA_ILi2EEESB_SB_EEENS5_IJSB_NSA_ILi0EEEST_EEEEENS5_IJNS4_10UnderscoreESW_SW_EEEEENS4_13SM90_TMA_LOADENS4_14ComposedLayoutINS4_7SwizzleILi1ELi4ELi3EEENS4_18smem_ptr_flag_bitsILi8EEENSQ_INS5_IJNSA_ILi8EEESH_EEENS5_IJSH_SB_EEEEEEEvNS4_8identityESZ_S19_vS1A_EENS_8epilogue10collective6detail29Sm90TmaWarpSpecializedAdapterINS1D_15DefaultEpilogueIaSJ_SJ_NS1C_6thread17LinearCombinationIaLi1EiiLNS1H_9ScaleType4KindE0ELNS_15FloatRoundStyleE2EaEENS1_15EpilogueDefaultEEEEEvvEEEEvNT_6ParamsE --------------------------
	.section	.nv.shared._ZN7cutlass13device_kernelINS_4gemm6kernel13GemmUniversalIN4cute5tupleIJiiiiEEENS1_10collective13CollectiveMmaINS1_34MainloopSm90TmaGmmaWarpSpecializedILi13ENS5_IJNS4_1CILi1EEESB_SB_EEENS1_35KernelTmaWarpSpecializedCooperativeEEENS5_IJNSA_ILi512EEENSA_ILi16EEENSA_ILi32EEEEEEaNS5_IJlSB_lEEEaSJ_NS4_8TiledMMAINS4_8MMA_AtomIJNS4_4SM904GMMA26MMA_64x16x32_S32S8S8_SS_TNEEEENS4_6LayoutINS5_IJNSA_ILi2EEESB_SB_EEENS5_IJSB_NSA_ILi0EEEST_EEEEENS5_IJNS4_10UnderscoreESW_SW_EEEEENS4_13SM90_TMA_LOADENS4_14ComposedLayoutINS4_7SwizzleILi1ELi4ELi3EEENS4_18smem_ptr_flag_bitsILi8EEENSQ_INS5_IJNSA_ILi8EEESH_EEENS5_IJSH_SB_EEEEEEEvNS4_8identityESZ_S19_vS1A_EENS_8epilogue10collective6detail29Sm90TmaWarpSpecializedAdapterINS1D_15DefaultEpilogueIaSJ_SJ_NS1C_6thread17LinearCombinationIaLi1EiiLNS1H_9ScaleType4KindE0ELNS_15FloatRoundStyleE2EaEENS1_15EpilogueDefaultEEEEEvvEEEEvNT_6ParamsE,"aw",@nobits
	.sectionflags	@""
	.align	16
	.zero		1024


//--------------------- .nv.shared.reserved.0     --------------------------
	.section	.nv.shared.reserved.0,"aw",@nobits
	.weak		__nv_reservedSMEM_offset_0_alias
	.size		__nv_reservedSMEM_offset_0_alias, 0, 0
	.other		__nv_reservedSMEM_offset_0_alias,@"STO_CUDA_RESERVED_SHARED STV_DEFAULT"
__nv_reservedSMEM_offset_0_alias:
	.zero		0


//--------------------- .nv.global                --------------------------
	.section	.nv.global,"aw",@nobits
.nv.global:
	.type		_ZN40_INTERNAL_d6dd572c_4_k_cu_4f72f632_112864cute1_E,@object
	.size		_ZN40_INTERNAL_d6dd572c_4_k_cu_4f72f632_112864cute1_E,(_ZN40_INTERNAL_d6dd572c_4_k_cu_4f72f632_112864cuda3std3__45__cpo6cbeginE - _ZN40_INTERNAL_d6dd572c_4_k_cu_4f72f632_112864cute1_E)
_ZN40_INTERNAL_d6dd572c_4_k_cu_4f72f632_112864cute1_E:
	.zero		1
	.type		_ZN40_INTERNAL_d6dd572c_4_k_cu_4f72f632_112864cuda3std3__45__cpo6cbeginE,@object
	.size		_ZN40_INTERNAL_d6dd572c_4_k_cu_4f72f632_112864cuda3std3__45__cpo6cbeginE,(_ZN40_INTERNAL_d6dd572c_4_k_cu_4f72f632_112864cuda3std3__48in_placeE - _ZN40_INTERNAL_d6dd572c_4_k_cu_4f72f632_112864cuda3std3__45__cpo6cbeginE)
_ZN40_INTERNAL_d6dd572c_4_k_cu_4f72f632_112864cuda3std3__45__cpo6cbeginE:
	.zero		1
	.type		_ZN40_INTERNAL_d6dd572c_4_k_cu_4f72f632_112864cuda3std3__48in_placeE,@object
	.size		_ZN40_INTERNAL_d6dd572c_4_k_cu_4f72f632_112864cuda3std3__48in_placeE,(_ZN40_INTERNAL_d6dd572c_4_k_cu_4f72f632_112864cuda3std6ranges3__45__cpo9iter_moveE - _ZN40_INTERNAL_d6dd572c_4_k_cu_4f72f632_112864cuda3std3__48in_placeE)
_ZN40_INTERNAL_d6dd572c_4_k_cu_4f72f632_112864cuda3std3__48in_placeE:
	.zero		1
	.type		_ZN40_INTERNAL_d6dd572c_4_k_cu_4f72f632_112864cuda3std6ranges3__45__cpo9iter_moveE,@object
	.size		_ZN40_INTERNAL_d6dd572c_4_k_cu_4f72f632_112864cuda3std6ranges3__45__cpo9iter_moveE,(_ZN40_INTERNAL_d6dd572c_4_k_cu_4f72f632_112864cuda3std3__45__cpo5beginE - _ZN40_INTERNAL_d6dd572c_4_k_cu_4f72f632_112864cuda3std6ranges3__45__cpo9iter_moveE)
_ZN40_INTERNAL_d6dd572c_4_k_cu_4f72f632_112864cuda3std6ranges3__45__cpo9iter_moveE:
	.zero		1
	.type		_ZN40_INTERNAL_d6dd572c_4_k_cu_4f72f632_112864cuda3std3__45__cpo5beginE,@object
	.size		_ZN40_INTERNAL_d6dd572c_4_k_cu_4f72f632_112864cuda3std3__45__cpo5beginE,(_ZN40_INTERNAL_d6dd572c_4_k_cu_4f72f632_112864cuda3std3__442_GLOBAL__N__d6dd572c_4_k_cu_4f72f632_112866ignoreE - _ZN40_INTERNAL_d6dd572c_4_k_cu_4f72f632_112864cuda3std3__45__cpo5beginE)
_ZN40_INTERNAL_d6dd572c_4_k_cu_4f72f632_112864cuda3std3__45__cpo5beginE:
	.zero		1
	.type		_ZN40_INTERNAL_d6dd572c_4_k_cu_4f72f632_112864cuda3std3__442_GLOBAL__N__d6dd572c_4_k_cu_4f72f632_112866ignoreE,@object
	.size		_ZN40_INTERNAL_d6dd572c_4_k_cu_4f72f632_112864cuda3std3__442_GLOBAL__N__d6dd572c_4_k_cu_4f72f632_112866ignoreE,(_ZN40_INTERNAL_d6dd572c_4_k_cu_4f72f632_112864cute7productE - _ZN40_INTERNAL_d6dd572c_4_k_cu_4f72f632_112864cuda3std3__442_GLOBAL__N__d6dd572c_4_k_cu_4f72f632_112866ignoreE)
_ZN40_INTERNAL_d6dd572c_4_k_cu_4f72f632_112864cuda3std3__442_GLOBAL__N__d6dd572c_4_k_cu_4f72f632_112866ignoreE:
	.zero		1
	.type		_ZN40_INTERNAL_d6dd572c_4_k_cu_4f72f632_112864cute7productE,@object
	.size		_ZN40_INTERNAL_d6dd572c_4_k_cu_4f72f632_112864cute7productE,(_ZN40_INTERNAL_d6dd572c_4_k_cu_4f72f632_112864cuda3std3__45__cpo3endE - _ZN40_INTERNAL_d6dd572c_4_k_cu_4f72f632_112864cute7productE)
_ZN40_INTERNAL_d6dd572c_4_k_cu_4f72f632_112864cute7productE:
	.zero		1
	.type		_ZN40_INTERNAL_d6dd572c_4_k_cu_4f72f632_112864cuda3std3__45__cpo3endE,@object
	.size		_ZN40_INTERNAL_d6dd572c_4_k_cu_4f72f632_112864cuda3std3__45__cpo3endE,(_ZN40_INTERNAL_d6dd572c_4_k_cu_4f72f632_112864cuda3std3__419piecewise_constructE - _ZN40_INTERNAL_d6dd572c_4_k_cu_4f72f632_112864cuda3std3__45__cpo3endE)
_ZN40_INTERNAL_d6dd572c_4_k_cu_4f72f632_112864cuda3std3__45__cpo3endE:
	.zero		1
	.type		_ZN40_INTERNAL_d6dd572c_4_k_cu_4f72f632_112864cuda3std3__419piecewise_constructE,@object
	.size		_ZN40_INTERNAL_d6dd572c_4_k_cu_4f72f632_112864cuda3std3__419piecewise_constructE,(_ZN40_INTERNAL_d6dd572c_4_k_cu_4f72f632_112864cuda3std3__45__cpo4cendE - _ZN40_INTERNAL_d6dd572c_4_k_cu_4f72f632_112864cuda3std3__419piecewise_constructE)
_ZN40_INTERNAL_d6dd572c_4_k_cu_4f72f632_112864cuda3std3__419piecewise_constructE:
	.zero		1
	.type		_ZN40_INTERNAL_d6dd572c_4_k_cu_4f72f632_112864cuda3std3__45__cpo4cendE,@object
	.size		_ZN40_INTERNAL_d6dd572c_4_k_cu_4f72f632_112864cuda3std3__45__cpo4cendE,(_ZN40_INTERNAL_d6dd572c_4_k_cu_4f72f632_112864cuda3std6ranges3__45__cpo4swapE - _ZN40_INTERNAL_d6dd572c_4_k_cu_4f72f632_112864cuda3std3__45__cpo4cendE)
_ZN40_INTERNAL_d6dd572c_4_k_cu_4f72f632_112864cuda3std3__45__cpo4cendE:
	.zero		1
	.type		_ZN40_INTERNAL_d6dd572c_4_k_cu_4f72f632_112864cuda3std6ranges3__45__cpo4swapE,@object
	.size		_ZN40_INTERNAL_d6dd572c_4_k_cu_4f72f632_112864cuda3std6ranges3__45__cpo4swapE,(.L_8 - _ZN40_INTERNAL_d6dd572c_4_k_cu_4f72f632_112864cuda3std6ranges3__45__cpo4swapE)
_ZN40_INTERNAL_d6dd572c_4_k_cu_4f72f632_112864cuda3std6ranges3__45__cpo4swapE:
	.zero		1
.L_8:


//--------------------- .nv.constant0._ZN7cutlass13device_kernelINS_4gemm6kernel13GemmUniversalIN4cute5tupleIJiiiiEEENS1_10collective13CollectiveMmaINS1_34MainloopSm90TmaGmmaWarpSpecializedILi13ENS5_IJNS4_1CILi1EEESB_SB_EEENS1_35KernelTmaWarpSpecializedCooperativeEEENS5_IJNSA_ILi512EEENSA_ILi16EEENSA_ILi32EEEEEEaNS5_IJlSB_lEEEaSJ_NS4_8TiledMMAINS4_8MMA_AtomIJNS4_4SM904GMMA26MMA_64x16x32_S32S8S8_SS_TNEEEENS4_6LayoutINS5_IJNSA_ILi2EEESB_SB_EEENS5_IJSB_NSA_ILi0EEEST_EEEEENS5_IJNS4_10UnderscoreESW_SW_EEEEENS4_13SM90_TMA_LOADENS4_14ComposedLayoutINS4_7SwizzleILi1ELi4ELi3EEENS4_18smem_ptr_flag_bitsILi8EEENSQ_INS5_IJNSA_ILi8EEESH_EEENS5_IJSH_SB_EEEEEEEvNS4_8identityESZ_S19_vS1A_EENS_8epilogue10collective6detail29Sm90TmaWarpSpecializedAdapterINS1D_15DefaultEpilogueIaSJ_SJ_NS1C_6thread17LinearCombinationIaLi1EiiLNS1H_9ScaleType4KindE0ELNS_15FloatRoundStyleE2EaEENS1_15EpilogueDefaultEEEEEvvEEEEvNT_6ParamsE --------------------------
	.section	.nv.constant0._ZN7cutlass13device_kernelINS_4gemm6kernel13GemmUniversalIN4cute5tupleIJiiiiEEENS1_10collective13CollectiveMmaINS1_34MainloopSm90TmaGmmaWarpSpecializedILi13ENS5_IJNS4_1CILi1EEESB_SB_EEENS1_35KernelTmaWarpSpecializedCooperativeEEENS5_IJNSA_ILi512EEENSA_ILi16EEENSA_ILi32EEEEEEaNS5_IJlSB_lEEEaSJ_NS4_8TiledMMAINS4_8MMA_AtomIJNS4_4SM904GMMA26MMA_64x16x32_S32S8S8_SS_TNEEEENS4_6LayoutINS5_IJNSA_ILi2EEESB_SB_EEENS5_IJSB_NSA_ILi0EEEST_EEEEENS5_IJNS4_10UnderscoreESW_SW_EEEEENS4_13SM90_TMA_LOADENS4_14ComposedLayoutINS4_7SwizzleILi1ELi4ELi3EEENS4_18smem_ptr_flag_bitsILi8EEENSQ_INS5_IJNSA_ILi8EEESH_EEENS5_IJSH_SB_EEEEEEEvNS4_8identityESZ_S19_vS1A_EENS_8epilogue10collective6detail29Sm90TmaWarpSpecializedAdapterINS1D_15DefaultEpilogueIaSJ_SJ_NS1C_6thread17LinearCombinationIaLi1EiiLNS1H_9ScaleType4KindE0ELNS_15FloatRoundStyleE2EaEENS1_15EpilogueDefaultEEEEEvvEEEEvNT_6ParamsE,"a",@progbits
	.sectionflags	@""
	.align	4
.nv.constant0._ZN7cutlass13device_kernelINS_4gemm6kernel13GemmUniversalIN4cute5tupleIJiiiiEEENS1_10collective13CollectiveMmaINS1_34MainloopSm90TmaGmmaWarpSpecializedILi13ENS5_IJNS4_1CILi1EEESB_SB_EEENS1_35KernelTmaWarpSpecializedCooperativeEEENS5_IJNSA_ILi512EEENSA_ILi16EEENSA_ILi32EEEEEEaNS5_IJlSB_lEEEaSJ_NS4_8TiledMMAINS4_8MMA_AtomIJNS4_4SM904GMMA26MMA_64x16x32_S32S8S8_SS_TNEEEENS4_6LayoutINS5_IJNSA_ILi2EEESB_SB_EEENS5_IJSB_NSA_ILi0EEEST_EEEEENS5_IJNS4_10UnderscoreESW_SW_EEEEENS4_13SM90_TMA_LOADENS4_14ComposedLayoutINS4_7SwizzleILi1ELi4ELi3EEENS4_18smem_ptr_flag_bitsILi8EEENSQ_INS5_IJNSA_ILi8EEESH_EEENS5_IJSH_SB_EEEEEEEvNS4_8identityESZ_S19_vS1A_EENS_8epilogue10collective6detail29Sm90TmaWarpSpecializedAdapterINS1D_15DefaultEpilogueIaSJ_SJ_NS1C_6thread17LinearCombinationIaLi1EiiLNS1H_9ScaleType4KindE0ELNS_15FloatRoundStyleE2EaEENS1_15EpilogueDefaultEEEEEvvEEEEvNT_6ParamsE:
	.zero		1664


//--------------------- SYMBOLS --------------------------

	.type		.nv.reservedSmem.offset0,@object
	.size		.nv.reservedSmem.offset0,0x4
	.type		__assertfail,@function
